//
// Generated by NVIDIA NVVM Compiler
//
// Compiler Build ID: CL-36424714
// Cuda compilation tools, release 13.0, V13.0.88
// Based on NVVM 20.0.0
//

.version 9.0
.target sm_100
.address_size 64

	// .globl	_Z23gauge_field_grad_kernelP7LatticePd

.visible .entry _Z23gauge_field_grad_kernelP7LatticePd(
	.param .u64 .ptr .align 1 _Z23gauge_field_grad_kernelP7LatticePd_param_0,
	.param .u64 .ptr .align 1 _Z23gauge_field_grad_kernelP7LatticePd_param_1
)
{
	.reg .pred 	%p<17>;
	.reg .b32 	%r<144>;
	.reg .b64 	%rd<101>;
	.reg .b64 	%fd<169>;

	mov.u32 	%r35, %ctaid.x;
	mov.u32 	%r36, %ntid.x;
	mov.u32 	%r37, %tid.x;
	mad.lo.s32 	%r1, %r35, %r36, %r37;
	setp.gt.s32 	%p1, %r1, 1023;
	@%p1 bra 	$L__BB0_34;
	ld.param.u64 	%rd99, [_Z23gauge_field_grad_kernelP7LatticePd_param_1];
	cvta.to.global.u64 	%rd11, %rd99;
	mul.wide.s32 	%rd12, %r1, 8;
	add.s64 	%rd13, %rd11, %rd12;
	mov.b64 	%rd14, 0;
	st.global.u64 	[%rd13], %rd14;
	shr.s32 	%r39, %r1, 31;
	shr.u32 	%r40, %r39, 24;
	add.s32 	%r41, %r1, %r40;
	shr.s32 	%r42, %r41, 8;
	shr.u32 	%r43, %r39, 30;
	add.s32 	%r44, %r1, %r43;
	and.b32  	%r45, %r44, -4;
	sub.s32 	%r2, %r1, %r45;
	shl.b32 	%r3, %r42, 6;
	add.s32 	%r46, %r42, 1;
	shr.u32 	%r47, %r46, 30;
	add.s32 	%r48, %r46, %r47;
	and.b32  	%r49, %r48, 67108860;
	sub.s32 	%r50, %r46, %r49;
	shl.b32 	%r4, %r50, 6;
	add.s32 	%r51, %r42, 3;
	shr.u32 	%r52, %r51, 30;
	add.s32 	%r53, %r51, %r52;
	and.b32  	%r54, %r53, 67108860;
	sub.s32 	%r55, %r51, %r54;
	shl.b32 	%r5, %r55, 6;
	shl.b32 	%r56, %r1, 2;
	add.s32 	%r6, %r56, %r2;
	add.s32 	%r57, %r1, 1;
	shr.s32 	%r58, %r57, 31;
	shr.u32 	%r59, %r58, 24;
	add.s32 	%r60, %r57, %r59;
	and.b32  	%r61, %r60, 1073741568;
	sub.s32 	%r62, %r57, %r61;
	shl.b32 	%r7, %r62, 2;
	add.s32 	%r63, %r1, 255;
	shr.s32 	%r64, %r63, 31;
	shr.u32 	%r65, %r64, 24;
	add.s32 	%r66, %r63, %r65;
	and.b32  	%r67, %r66, 1073741568;
	sub.s32 	%r68, %r63, %r67;
	shl.b32 	%r8, %r68, 2;
	add.s32 	%r69, %r1, 2;
	shr.s32 	%r70, %r69, 31;
	shr.u32 	%r71, %r70, 24;
	add.s32 	%r72, %r69, %r71;
	and.b32  	%r73, %r72, 1073741568;
	sub.s32 	%r74, %r69, %r73;
	shl.b32 	%r9, %r74, 2;
	add.s32 	%r75, %r1, 254;
	shr.s32 	%r76, %r75, 31;
	shr.u32 	%r77, %r76, 24;
	add.s32 	%r78, %r75, %r77;
	and.b32  	%r79, %r78, 1073741568;
	sub.s32 	%r80, %r75, %r79;
	shl.b32 	%r10, %r80, 2;
	add.s32 	%r81, %r1, 4;
	shr.s32 	%r82, %r81, 31;
	shr.u32 	%r83, %r82, 24;
	add.s32 	%r84, %r81, %r83;
	and.b32  	%r85, %r84, 1073741568;
	sub.s32 	%r86, %r81, %r85;
	shl.b32 	%r11, %r86, 2;
	add.s32 	%r87, %r1, 252;
	shr.s32 	%r88, %r87, 31;
	shr.u32 	%r89, %r88, 24;
	add.s32 	%r90, %r87, %r89;
	and.b32  	%r91, %r90, 1073741568;
	sub.s32 	%r92, %r87, %r91;
	shl.b32 	%r12, %r92, 2;
	add.s32 	%r93, %r1, 8;
	shr.s32 	%r94, %r93, 31;
	shr.u32 	%r95, %r94, 24;
	add.s32 	%r96, %r93, %r95;
	and.b32  	%r97, %r96, 1073741568;
	sub.s32 	%r98, %r93, %r97;
	shl.b32 	%r13, %r98, 2;
	add.s32 	%r99, %r1, 248;
	shr.s32 	%r100, %r99, 31;
	shr.u32 	%r101, %r100, 24;
	add.s32 	%r102, %r99, %r101;
	and.b32  	%r103, %r102, 1073741568;
	sub.s32 	%r104, %r99, %r103;
	shl.b32 	%r14, %r104, 2;
	mov.b32 	%r137, 0;
	mul.wide.s32 	%rd18, %r6, 8;
$L__BB0_2:
	mov.b32 	%r138, 0;
	add.s32 	%r108, %r137, %r3;
	add.s32 	%r110, %r137, %r4;
	add.s32 	%r112, %r137, %r5;
$L__BB0_3:
	shl.b32 	%r107, %r138, 2;
	add.s32 	%r109, %r108, %r107;
	add.s32 	%r111, %r110, %r107;
	add.s32 	%r113, %r112, %r107;
	shl.b32 	%r114, %r113, 2;
	add.s32 	%r142, %r2, %r114;
	shl.b32 	%r115, %r111, 2;
	add.s32 	%r141, %r2, %r115;
	shl.b32 	%r116, %r109, 2;
	add.s32 	%r140, %r2, %r116;
	mov.u32 	%r117, %ctaid.x;
	mov.u32 	%r118, %ntid.x;
	mul.lo.s32 	%r119, %r117, %r118;
	sub.s32 	%r120, %r2, %r119;
	mov.u32 	%r121, %tid.x;
	sub.s32 	%r122, %r120, %r121;
	add.s32 	%r139, %r122, %r116;
	mov.b32 	%r143, 0;
$L__BB0_4:
	ld.param.u64 	%rd98, [_Z23gauge_field_grad_kernelP7LatticePd_param_0];
	mul.wide.s32 	%rd15, %r140, 32;
	or.b64  	%rd1, %rd15, 16;
	shr.s32 	%r123, %r141, 31;
	shr.u32 	%r124, %r123, 22;
	add.s32 	%r125, %r141, %r124;
	and.b32  	%r126, %r125, 1073740800;
	sub.s32 	%r127, %r141, %r126;
	shl.b32 	%r128, %r127, 2;
	add.s32 	%r26, %r128, %r2;
	shr.s32 	%r129, %r142, 31;
	shr.u32 	%r130, %r129, 22;
	add.s32 	%r131, %r142, %r130;
	and.b32  	%r132, %r131, 1073740800;
	sub.s32 	%r133, %r142, %r132;
	shl.b32 	%r134, %r133, 2;
	add.s32 	%r27, %r134, %r2;
	cvta.to.global.u64 	%rd16, %rd98;
	ld.global.u64 	%rd17, [%rd16+8];
	cvta.to.global.u64 	%rd2, %rd17;
	add.s64 	%rd19, %rd2, %rd18;
	ld.global.f64 	%fd1, [%rd19];
	mul.wide.s32 	%rd20, %r26, 8;
	add.s64 	%rd21, %rd2, %rd20;
	ld.global.f64 	%fd2, [%rd21];
	mul.wide.s32 	%rd22, %r27, 8;
	add.s64 	%rd23, %rd2, %rd22;
	ld.global.f64 	%fd3, [%rd23];
	setp.eq.s32 	%p2, %r139, 0;
	ld.global.u64 	%rd3, [%rd16];
	mov.f64 	%fd155, 0d0000000000000000;
	@%p2 bra 	$L__BB0_6;
	mul.wide.s32 	%rd24, %r8, 8;
	add.s64 	%rd25, %rd2, %rd24;
	ld.global.f64 	%fd40, [%rd25];
	mul.wide.s32 	%rd26, %r7, 8;
	add.s64 	%rd27, %rd2, %rd26;
	ld.global.f64 	%fd41, [%rd27];
	rcp.rn.f64 	%fd42, %fd41;
	neg.f64 	%fd43, %fd42;
	cvta.to.global.u64 	%rd28, %rd3;
	mul.wide.s32 	%rd29, %r140, 8;
	add.s64 	%rd30, %rd28, %rd29;
	ld.global.f64 	%fd44, [%rd30];
	mul.f64 	%fd45, %fd40, %fd44;
	add.s64 	%rd31, %rd28, %rd1;
	ld.global.f64 	%fd46, [%rd31+-16];
	mul.f64 	%fd47, %fd43, %fd46;
	fma.rn.f64 	%fd48, %fd45, 0d0000000000000000, %fd47;
	add.f64 	%fd155, %fd48, 0d0000000000000000;
$L__BB0_6:
	@%p2 bra 	$L__BB0_8;
	mul.wide.s32 	%rd32, %r10, 8;
	add.s64 	%rd33, %rd2, %rd32;
	ld.global.f64 	%fd49, [%rd33+8];
	mul.wide.s32 	%rd34, %r9, 8;
	add.s64 	%rd35, %rd2, %rd34;
	ld.global.f64 	%fd50, [%rd35+8];
	rcp.rn.f64 	%fd51, %fd50;
	neg.f64 	%fd52, %fd51;
	cvta.to.global.u64 	%rd36, %rd3;
	mul.wide.s32 	%rd37, %r140, 8;
	add.s64 	%rd38, %rd36, %rd37;
	ld.global.f64 	%fd53, [%rd38];
	mul.f64 	%fd54, %fd49, %fd53;
	add.s64 	%rd39, %rd36, %rd1;
	ld.global.f64 	%fd55, [%rd39+-8];
	mul.f64 	%fd56, %fd52, %fd55;
	fma.rn.f64 	%fd57, %fd54, 0d0000000000000000, %fd56;
	add.f64 	%fd155, %fd155, %fd57;
$L__BB0_8:
	@%p2 bra 	$L__BB0_10;
	mul.wide.s32 	%rd40, %r12, 8;
	add.s64 	%rd41, %rd2, %rd40;
	ld.global.f64 	%fd58, [%rd41+16];
	mul.wide.s32 	%rd42, %r11, 8;
	add.s64 	%rd43, %rd2, %rd42;
	ld.global.f64 	%fd59, [%rd43+16];
	rcp.rn.f64 	%fd60, %fd59;
	neg.f64 	%fd61, %fd60;
	cvta.to.global.u64 	%rd44, %rd3;
	mul.wide.s32 	%rd45, %r140, 8;
	add.s64 	%rd46, %rd44, %rd45;
	ld.global.f64 	%fd62, [%rd46];
	mul.f64 	%fd63, %fd58, %fd62;
	add.s64 	%rd47, %rd44, %rd1;
	ld.global.f64 	%fd64, [%rd47];
	mul.f64 	%fd65, %fd61, %fd64;
	fma.rn.f64 	%fd66, %fd63, 0d0000000000000000, %fd65;
	add.f64 	%fd155, %fd155, %fd66;
$L__BB0_10:
	setp.ne.s32 	%p5, %r139, 0;
	@%p5 bra 	$L__BB0_12;
	cvta.to.global.u64 	%rd56, %rd3;
	mul.wide.s32 	%rd57, %r140, 8;
	add.s64 	%rd58, %rd56, %rd57;
	ld.global.f64 	%fd157, [%rd58];
	bra.uni 	$L__BB0_13;
$L__BB0_12:
	mul.wide.s32 	%rd48, %r14, 8;
	add.s64 	%rd49, %rd2, %rd48;
	ld.global.f64 	%fd67, [%rd49+24];
	mul.wide.s32 	%rd50, %r13, 8;
	add.s64 	%rd51, %rd2, %rd50;
	ld.global.f64 	%fd68, [%rd51+24];
	rcp.rn.f64 	%fd69, %fd68;
	neg.f64 	%fd70, %fd69;
	cvta.to.global.u64 	%rd52, %rd3;
	mul.wide.s32 	%rd53, %r140, 8;
	add.s64 	%rd54, %rd52, %rd53;
	ld.global.f64 	%fd157, [%rd54];
	add.s64 	%rd55, %rd52, %rd1;
	ld.global.f64 	%fd71, [%rd55+8];
	mul.f64 	%fd72, %fd70, %fd71;
	fma.rn.f64 	%fd73, %fd67, %fd157, %fd72;
	add.f64 	%fd155, %fd155, %fd73;
$L__BB0_13:
	cvta.to.global.u64 	%rd4, %rd3;
	fma.rn.f64 	%fd75, %fd157, 0d4000000000000000, %fd155;
	fma.rn.f64 	%fd15, %fd1, %fd75, 0d0000000000000000;
	setp.eq.s32 	%p6, %r1, %r26;
	mul.wide.s32 	%rd59, %r26, 8;
	add.s64 	%rd5, %rd4, %rd59;
	mul.lo.s32 	%r135, %r26, 24;
	cvt.s64.s32 	%rd60, %r135;
	add.s64 	%rd6, %rd5, %rd60;
	mov.f64 	%fd160, 0d0000000000000000;
	@%p6 bra 	$L__BB0_15;
	mul.wide.s32 	%rd61, %r8, 8;
	add.s64 	%rd62, %rd2, %rd61;
	ld.global.f64 	%fd76, [%rd62];
	mul.wide.s32 	%rd63, %r7, 8;
	add.s64 	%rd64, %rd2, %rd63;
	ld.global.f64 	%fd77, [%rd64];
	rcp.rn.f64 	%fd78, %fd77;
	neg.f64 	%fd79, %fd78;
	ld.global.f64 	%fd80, [%rd5];
	mul.f64 	%fd81, %fd76, %fd80;
	ld.global.f64 	%fd82, [%rd6];
	mul.f64 	%fd83, %fd79, %fd82;
	fma.rn.f64 	%fd84, %fd81, 0d0000000000000000, %fd83;
	add.f64 	%fd160, %fd84, 0d0000000000000000;
$L__BB0_15:
	@%p6 bra 	$L__BB0_17;
	mul.wide.s32 	%rd65, %r10, 8;
	add.s64 	%rd66, %rd2, %rd65;
	ld.global.f64 	%fd85, [%rd66+8];
	mul.wide.s32 	%rd67, %r9, 8;
	add.s64 	%rd68, %rd2, %rd67;
	ld.global.f64 	%fd86, [%rd68+8];
	rcp.rn.f64 	%fd87, %fd86;
	neg.f64 	%fd88, %fd87;
	ld.global.f64 	%fd89, [%rd5];
	mul.f64 	%fd90, %fd85, %fd89;
	ld.global.f64 	%fd91, [%rd6+8];
	mul.f64 	%fd92, %fd88, %fd91;
	fma.rn.f64 	%fd93, %fd90, 0d0000000000000000, %fd92;
	add.f64 	%fd160, %fd160, %fd93;
$L__BB0_17:
	@%p6 bra 	$L__BB0_19;
	mul.wide.s32 	%rd69, %r12, 8;
	add.s64 	%rd70, %rd2, %rd69;
	ld.global.f64 	%fd94, [%rd70+16];
	mul.wide.s32 	%rd71, %r11, 8;
	add.s64 	%rd72, %rd2, %rd71;
	ld.global.f64 	%fd95, [%rd72+16];
	rcp.rn.f64 	%fd96, %fd95;
	neg.f64 	%fd97, %fd96;
	ld.global.f64 	%fd98, [%rd5];
	mul.f64 	%fd99, %fd94, %fd98;
	ld.global.f64 	%fd100, [%rd6+16];
	mul.f64 	%fd101, %fd97, %fd100;
	fma.rn.f64 	%fd102, %fd99, 0d0000000000000000, %fd101;
	add.f64 	%fd160, %fd160, %fd102;
$L__BB0_19:
	setp.ne.s32 	%p9, %r1, %r26;
	@%p9 bra 	$L__BB0_21;
	ld.global.f64 	%fd162, [%rd5];
	bra.uni 	$L__BB0_22;
$L__BB0_21:
	mul.wide.s32 	%rd73, %r14, 8;
	add.s64 	%rd74, %rd2, %rd73;
	ld.global.f64 	%fd103, [%rd74+24];
	mul.wide.s32 	%rd75, %r13, 8;
	add.s64 	%rd76, %rd2, %rd75;
	ld.global.f64 	%fd104, [%rd76+24];
	rcp.rn.f64 	%fd105, %fd104;
	neg.f64 	%fd106, %fd105;
	ld.global.f64 	%fd162, [%rd5];
	ld.global.f64 	%fd107, [%rd6+24];
	mul.f64 	%fd108, %fd106, %fd107;
	fma.rn.f64 	%fd109, %fd103, %fd162, %fd108;
	add.f64 	%fd160, %fd160, %fd109;
$L__BB0_22:
	fma.rn.f64 	%fd111, %fd162, 0d4000000000000000, %fd160;
	rcp.rn.f64 	%fd112, %fd2;
	neg.f64 	%fd113, %fd112;
	fma.rn.f64 	%fd27, %fd113, %fd111, %fd15;
	setp.eq.s32 	%p10, %r1, %r27;
	mul.wide.s32 	%rd77, %r27, 8;
	add.s64 	%rd7, %rd4, %rd77;
	mul.lo.s32 	%r136, %r27, 24;
	cvt.s64.s32 	%rd78, %r136;
	add.s64 	%rd8, %rd7, %rd78;
	mov.f64 	%fd165, 0d0000000000000000;
	@%p10 bra 	$L__BB0_24;
	mul.wide.s32 	%rd79, %r8, 8;
	add.s64 	%rd80, %rd2, %rd79;
	ld.global.f64 	%fd114, [%rd80];
	mul.wide.s32 	%rd81, %r7, 8;
	add.s64 	%rd82, %rd2, %rd81;
	ld.global.f64 	%fd115, [%rd82];
	rcp.rn.f64 	%fd116, %fd115;
	neg.f64 	%fd117, %fd116;
	ld.global.f64 	%fd118, [%rd7];
	mul.f64 	%fd119, %fd114, %fd118;
	ld.global.f64 	%fd120, [%rd8];
	mul.f64 	%fd121, %fd117, %fd120;
	fma.rn.f64 	%fd122, %fd119, 0d0000000000000000, %fd121;
	add.f64 	%fd165, %fd122, 0d0000000000000000;
$L__BB0_24:
	@%p10 bra 	$L__BB0_26;
	mul.wide.s32 	%rd83, %r10, 8;
	add.s64 	%rd84, %rd2, %rd83;
	ld.global.f64 	%fd123, [%rd84+8];
	mul.wide.s32 	%rd85, %r9, 8;
	add.s64 	%rd86, %rd2, %rd85;
	ld.global.f64 	%fd124, [%rd86+8];
	rcp.rn.f64 	%fd125, %fd124;
	neg.f64 	%fd126, %fd125;
	ld.global.f64 	%fd127, [%rd7];
	mul.f64 	%fd128, %fd123, %fd127;
	ld.global.f64 	%fd129, [%rd8+8];
	mul.f64 	%fd130, %fd126, %fd129;
	fma.rn.f64 	%fd131, %fd128, 0d0000000000000000, %fd130;
	add.f64 	%fd165, %fd165, %fd131;
$L__BB0_26:
	@%p10 bra 	$L__BB0_28;
	mul.wide.s32 	%rd87, %r12, 8;
	add.s64 	%rd88, %rd2, %rd87;
	ld.global.f64 	%fd132, [%rd88+16];
	mul.wide.s32 	%rd89, %r11, 8;
	add.s64 	%rd90, %rd2, %rd89;
	ld.global.f64 	%fd133, [%rd90+16];
	rcp.rn.f64 	%fd134, %fd133;
	neg.f64 	%fd135, %fd134;
	ld.global.f64 	%fd136, [%rd7];
	mul.f64 	%fd137, %fd132, %fd136;
	ld.global.f64 	%fd138, [%rd8+16];
	mul.f64 	%fd139, %fd135, %fd138;
	fma.rn.f64 	%fd140, %fd137, 0d0000000000000000, %fd139;
	add.f64 	%fd165, %fd165, %fd140;
$L__BB0_28:
	setp.ne.s32 	%p13, %r1, %r27;
	@%p13 bra 	$L__BB0_30;
	ld.global.f64 	%fd167, [%rd7];
	bra.uni 	$L__BB0_31;
$L__BB0_30:
	mul.wide.s32 	%rd91, %r14, 8;
	add.s64 	%rd92, %rd2, %rd91;
	ld.global.f64 	%fd141, [%rd92+24];
	mul.wide.s32 	%rd93, %r13, 8;
	add.s64 	%rd94, %rd2, %rd93;
	ld.global.f64 	%fd142, [%rd94+24];
	rcp.rn.f64 	%fd143, %fd142;
	neg.f64 	%fd144, %fd143;
	ld.global.f64 	%fd167, [%rd7];
	ld.global.f64 	%fd145, [%rd8+24];
	mul.f64 	%fd146, %fd144, %fd145;
	fma.rn.f64 	%fd147, %fd141, %fd167, %fd146;
	add.f64 	%fd165, %fd165, %fd147;
$L__BB0_31:
	ld.param.u64 	%rd100, [_Z23gauge_field_grad_kernelP7LatticePd_param_1];
	fma.rn.f64 	%fd148, %fd167, 0d4000000000000000, %fd165;
	rcp.rn.f64 	%fd149, %fd3;
	neg.f64 	%fd150, %fd149;
	fma.rn.f64 	%fd151, %fd150, %fd148, %fd27;
	cvta.to.global.u64 	%rd95, %rd100;
	mul.wide.s32 	%rd96, %r6, 8;
	add.s64 	%rd97, %rd95, %rd96;
	ld.global.f64 	%fd152, [%rd97];
	add.f64 	%fd153, %fd152, %fd151;
	st.global.f64 	[%rd97], %fd153;
	add.s32 	%r143, %r143, -64;
	add.s32 	%r142, %r142, 64;
	add.s32 	%r141, %r141, 64;
	add.s32 	%r140, %r140, 64;
	add.s32 	%r139, %r139, 64;
	setp.ne.s32 	%p14, %r143, -256;
	@%p14 bra 	$L__BB0_4;
	add.s32 	%r138, %r138, 1;
	setp.ne.s32 	%p15, %r138, 4;
	@%p15 bra 	$L__BB0_3;
	add.s32 	%r137, %r137, 1;
	setp.ne.s32 	%p16, %r137, 4;
	@%p16 bra 	$L__BB0_2;
$L__BB0_34:
	ret;

}


// ===== COMPILED SASS (sm_100) =====

	.target	sm_100

	.elftype	@"ET_EXEC"


//--------------------- .note.nv.tkinfo           --------------------------
	.section	.note.nv.tkinfo,"",@"SHT_NOTE"
	.sectionflags	@"SHF_NOTE_NV_TKINFO"
	.tkinfo
        /*0018*/ 	.word	0x00000002
        /*0030*/ 	.string	""
        /*0030*/ 	.string	"ptxas"
        /*0030*/ 	.string	"Cuda compilation tools, release 13.0, V13.0.88"
        /*0030*/ 	.string	"Build cuda_13.0.r13.0/compiler.36424714_0"
        /*0030*/ 	.string	"-arch sm_100 -m 64 "



//--------------------- .note.nv.cuinfo           --------------------------
	.section	.note.nv.cuinfo,"",@"SHT_NOTE"
	.sectionflags	@"SHF_NOTE_NV_CUINFO"
        /*0018*/ 	.short	0x0002
        /*001a*/ 	.short	0x0064
        /*001c*/ 	.short	0x0082
	.zero		2


//--------------------- .nv.info                  --------------------------
	.section	.nv.info,"",@"SHT_CUDA_INFO"
	.align	4


	//----- nvinfo : EIATTR_REGCOUNT
	.align		4
        /*0000*/ 	.byte	0x04, 0x2f
        /*0002*/ 	.short	(.L_1 - .L_0)
	.align		4
.L_0:
        /*0004*/ 	.word	index@(_Z23gauge_field_grad_kernelP7LatticePd)
        /*0008*/ 	.word	0x00000038


	//----- nvinfo : EIATTR_FRAME_SIZE
	.align		4
.L_1:
        /*000c*/ 	.byte	0x04, 0x11
        /*000e*/ 	.short	(.L_3 - .L_2)
	.align		4
.L_2:
        /*0010*/ 	.word	index@($__internal_0_$__cuda_sm20_dblrcp_rn_slowpath_v3)
        /*0014*/ 	.word	0x00000000


	//----- nvinfo : EIATTR_FRAME_SIZE
	.align		4
.L_3:
        /*0018*/ 	.byte	0x04, 0x11
        /*001a*/ 	.short	(.L_5 - .L_4)
	.align		4
.L_4:
        /*001c*/ 	.word	index@(_Z23gauge_field_grad_kernelP7LatticePd)
        /*0020*/ 	.word	0x00000000


	//----- nvinfo : EIATTR_MIN_STACK_SIZE
	.align		4
.L_5:
        /*0024*/ 	.byte	0x04, 0x12
        /*0026*/ 	.short	(.L_7 - .L_6)
	.align		4
.L_6:
        /*0028*/ 	.word	index@(_Z23gauge_field_grad_kernelP7LatticePd)
        /*002c*/ 	.word	0x00000000
.L_7:


//--------------------- .nv.compat                --------------------------
	.section	.nv.compat,"",@"SHT_CUDA_COMPAT_INFO"
	.align	4
        /*0000*/ 	.byte	0x02, 0x09, 0x00, 0x00, 0x02, 0x02, 0x01, 0x00, 0x02, 0x05, 0x05, 0x00, 0x03, 0x07, 0x01, 0x01
        /*0010*/ 	.byte	0x02, 0x03, 0x00, 0x00, 0x02, 0x06, 0x01, 0x00, 0x04, 0x0b, 0x08, 0x00, 0x01, 0x00, 0x00, 0x00
        /*0020*/ 	.byte	0x00, 0x00, 0x00, 0x00


//--------------------- .nv.info._Z23gauge_field_grad_kernelP7LatticePd --------------------------
	.section	.nv.info._Z23gauge_field_grad_kernelP7LatticePd,"",@"SHT_CUDA_INFO"
	.sectionflags	@""
	.align	4


	//----- nvinfo : EIATTR_CUDA_API_VERSION
	.align		4
        /*0000*/ 	.byte	0x04, 0x37
        /*0002*/ 	.short	(.L_9 - .L_8)
.L_8:
        /*0004*/ 	.word	0x00000082


	//----- nvinfo : EIATTR_KPARAM_INFO
	.align		4
.L_9:
        /*0008*/ 	.byte	0x04, 0x17
        /*000a*/ 	.short	(.L_11 - .L_10)
.L_10:
        /*000c*/ 	.word	0x00000000
        /*0010*/ 	.short	0x0001
        /*0012*/ 	.short	0x0008
        /*0014*/ 	.byte	0x00, 0xf5, 0x21, 0x00


	//----- nvinfo : EIATTR_KPARAM_INFO
	.align		4
.L_11:
        /*0018*/ 	.byte	0x04, 0x17
        /*001a*/ 	.short	(.L_13 - .L_12)
.L_12:
        /*001c*/ 	.word	0x00000000
        /*0020*/ 	.short	0x0000
        /*0022*/ 	.short	0x0000
        /*0024*/ 	.byte	0x00, 0xf5, 0x21, 0x00


	//----- nvinfo : EIATTR_SPARSE_MMA_MASK
	.align		4
.L_13:
        /*0028*/ 	.byte	0x03, 0x50
        /*002a*/ 	.short	0x0000


	//----- nvinfo : EIATTR_MAXREG_COUNT
	.align		4
        /*002c*/ 	.byte	0x03, 0x1b
        /*002e*/ 	.short	0x00ff


	//----- nvinfo : EIATTR_MERCURY_ISA_VERSION
	.align		4
        /*0030*/ 	.byte	0x03, 0x5f
        /*0032*/ 	.short	0x0101


	//----- nvinfo : EIATTR_VRC_CTA_INIT_COUNT
	.align		4
        /*0034*/ 	.byte	0x02, 0x4a
	.zero		1
	.zero		1


	//----- nvinfo : EIATTR_EXIT_INSTR_OFFSETS
	.align		4
        /*0038*/ 	.byte	0x04, 0x1c
        /*003a*/ 	.short	(.L_15 - .L_14)


	//   ....[0]....
.L_14:
        /*003c*/ 	.word	0x00000060


	//   ....[1]....
        /*0040*/ 	.word	0x000021d0


	//----- nvinfo : EIATTR_CRS_STACK_SIZE
	.align		4
.L_15:
        /*0044*/ 	.byte	0x04, 0x1e
        /*0046*/ 	.short	(.L_17 - .L_16)
.L_16:
        /*0048*/ 	.word	0x00000000


	//----- nvinfo : EIATTR_CBANK_PARAM_SIZE
	.align		4
.L_17:
        /*004c*/ 	.byte	0x03, 0x19
        /*004e*/ 	.short	0x0010


	//----- nvinfo : EIATTR_PARAM_CBANK
	.align		4
        /*0050*/ 	.byte	0x04, 0x0a
        /*0052*/ 	.short	(.L_19 - .L_18)
	.align		4
.L_18:
        /*0054*/ 	.word	index@(.nv.constant0._Z23gauge_field_grad_kernelP7LatticePd)
        /*0058*/ 	.short	0x0380
        /*005a*/ 	.short	0x0010


	//----- nvinfo : EIATTR_SW_WAR
	.align		4
.L_19:
        /*005c*/ 	.byte	0x04, 0x36
        /*005e*/ 	.short	(.L_21 - .L_20)
.L_20:
        /*0060*/ 	.word	0x00000008
.L_21:


//--------------------- .nv.callgraph             --------------------------
	.section	.nv.callgraph,"",@"SHT_CUDA_CALLGRAPH"
	.align	4
	.sectionentsize	8
	.align		4
        /*0000*/ 	.word	0x00000000
	.align		4
        /*0004*/ 	.word	0xffffffff
	.align		4
        /*0008*/ 	.word	0x00000000
	.align		4
        /*000c*/ 	.word	0xfffffffe
	.align		4
        /*0010*/ 	.word	0x00000000
	.align		4
        /*0014*/ 	.word	0xfffffffd
	.align		4
        /*0018*/ 	.word	0x00000000
	.align		4
        /*001c*/ 	.word	0xfffffffc


//--------------------- .text._Z23gauge_field_grad_kernelP7LatticePd --------------------------
	.section	.text._Z23gauge_field_grad_kernelP7LatticePd,"ax",@progbits
	.align	128
        .global         _Z23gauge_field_grad_kernelP7LatticePd
        .type           _Z23gauge_field_grad_kernelP7LatticePd,@function
        .size           _Z23gauge_field_grad_kernelP7LatticePd,(.L_x_63 - _Z23gauge_field_grad_kernelP7LatticePd)
        .other          _Z23gauge_field_grad_kernelP7LatticePd,@"STO_CUDA_ENTRY STV_DEFAULT"
_Z23gauge_field_grad_kernelP7LatticePd:
.text._Z23gauge_field_grad_kernelP7LatticePd:
[----:B------:R-:W-:Y:S01]  /*0000*/  LDC R1, c[0x0][0x37c] ;  /* 0x0000df00ff017b82 */ /* 0x000fe20000000800 */
[----:B------:R-:W0:Y:S07]  /*0010*/  S2R R3, SR_TID.X ;  /* 0x0000000000037919 */ /* 0x000e2e0000002100 */
[----:B------:R-:W0:Y:S08]  /*0020*/  S2UR UR4, SR_CTAID.X ;  /* 0x00000000000479c3 */ /* 0x000e300000002500 */
[----:B------:R-:W0:Y:S02]  /*0030*/  LDC R2, c[0x0][0x360] ;  /* 0x0000d800ff027b82 */ /* 0x000e240000000800 */
[----:B0-----:R-:W-:-:S05]  /*0040*/  IMAD R2, R2, UR4, R3 ;  /* 0x0000000402027c24 */ /* 0x001fca000f8e0203 */
[----:B------:R-:W-:-:S13]  /*0050*/  ISETP.GT.AND P0, PT, R2, 0x3ff, PT ;  /* 0x000003ff0200780c */ /* 0x000fda0003f04270 */
[----:B------:R-:W-:Y:S05]  /*0060*/  @P0 EXIT ;  /* 0x000000000000094d */ /* 0x000fea0003800000 */
[C---:B------:R-:W-:Y:S01]  /*0070*/  VIADD R8, R2.reuse, 0x1 ;  /* 0x0000000102087836 */ /* 0x040fe20000000000 */
[----:B------:R-:W0:Y:S01]  /*0080*/  LDCU.64 UR6, c[0x0][0x358] ;  /* 0x00006b00ff0677ac */ /* 0x000e220008000a00 */
[C---:B------:R-:W-:Y:S01]  /*0090*/  VIADD R0, R2.reuse, 0xff ;  /* 0x000000ff02007836 */ /* 0x040fe20000000000 */
[C---:B------:R-:W-:Y:S01]  /*00a0*/  IADD3 R18, PT, PT, R2.reuse, 0xf8, RZ ;  /* 0x000000f802127810 */ /* 0x040fe20007ffe0ff */
[C---:B------:R-:W-:Y:S01]  /*00b0*/  VIADD R7, R2.reuse, 0x2 ;  /* 0x0000000202077836 */ /* 0x040fe20000000000 */
[----:B------:R-:W-:Y:S01]  /*00c0*/  SHF.R.S32.HI R3, RZ, 0x1f, R8 ;  /* 0x0000001fff037819 */ /* 0x000fe20000011408 */
[C---:B------:R-:W-:Y:S01]  /*00d0*/  VIADD R10, R2.reuse, 0xfe ;  /* 0x000000fe020a7836 */ /* 0x040fe20000000000 */
[----:B------:R-:W-:Y:S01]  /*00e0*/  SHF.R.S32.HI R5, RZ, 0x1f, R0 ;  /* 0x0000001fff057819 */ /* 0x000fe20000011400 */
[C---:B------:R-:W-:Y:S01]  /*00f0*/  VIADD R11, R2.reuse, 0x4 ;  /* 0x00000004020b7836 */ /* 0x040fe20000000000 */
[----:B------:R-:W-:Y:S01]  /*0100*/  LEA.HI R3, R3, R8, RZ, 0x8 ;  /* 0x0000000803037211 */ /* 0x000fe200078f40ff */
[----:B------:R-:W-:Y:S01]  /*0110*/  VIADD R17, R2, 0x8 ;  /* 0x0000000802117836 */ /* 0x000fe20000000000 */
[----:B------:R-:W-:Y:S01]  /*0120*/  SHF.R.S32.HI R4, RZ, 0x1f, R7 ;  /* 0x0000001fff047819 */ /* 0x000fe20000011407 */
[----:B------:R-:W-:Y:S01]  /*0130*/  UMOV UR4, URZ ;  /* 0x000000ff00047c82 */ /* 0x000fe20008000000 */
[----:B------:R-:W-:-:S02]  /*0140*/  LOP3.LUT R3, R3, 0x3fffff00, RZ, 0xc0, !PT ;  /* 0x3fffff0003037812 */ /* 0x000fc400078ec0ff */
[----:B------:R-:W-:Y:S02]  /*0150*/  LEA.HI R6, R5, R0, RZ, 0x8 ;  /* 0x0000000005067211 */ /* 0x000fe400078f40ff */
[----:B------:R-:W-:Y:S01]  /*0160*/  LEA.HI R9, R4, R7, RZ, 0x8 ;  /* 0x0000000704097211 */ /* 0x000fe200078f40ff */
[----:B------:R-:W-:Y:S01]  /*0170*/  IMAD.IADD R8, R8, 0x1, -R3 ;  /* 0x0000000108087824 */ /* 0x000fe200078e0a03 */
[----:B------:R-:W-:Y:S01]  /*0180*/  LOP3.LUT R3, R6, 0x3fffff00, RZ, 0xc0, !PT ;  /* 0x3fffff0006037812 */ /* 0x000fe200078ec0ff */
[----:B------:R-:W1:Y:S01]  /*0190*/  LDC.64 R4, c[0x0][0x388] ;  /* 0x0000e200ff047b82 */ /* 0x000e620000000a00 */
[----:B------:R-:W-:Y:S01]  /*01a0*/  LOP3.LUT R6, R9, 0x3fffff00, RZ, 0xc0, !PT ;  /* 0x3fffff0009067812 */ /* 0x000fe200078ec0ff */
[----:B------:R-:W-:Y:S01]  /*01b0*/  IMAD.SHL.U32 R8, R8, 0x4, RZ ;  /* 0x0000000408087824 */ /* 0x000fe200078e00ff */
[----:B------:R-:W-:Y:S02]  /*01c0*/  SHF.R.S32.HI R9, RZ, 0x1f, R10 ;  /* 0x0000001fff097819 */ /* 0x000fe4000001140a */
[----:B------:R-:W-:Y:S01]  /*01d0*/  IADD3 R12, PT, PT, R0, -R3, RZ ;  /* 0x80000003000c7210 */ /* 0x000fe20007ffe0ff */
[----:B------:R-:W-:Y:S01]  /*01e0*/  IMAD.IADD R13, R7, 0x1, -R6 ;  /* 0x00000001070d7824 */ /* 0x000fe200078e0a06 */
[----:B------:R-:W-:Y:S01]  /*01f0*/  LEA.HI R9, R9, R10, RZ, 0x8 ;  /* 0x0000000a09097211 */ /* 0x000fe200078f40ff */
[----:B------:R-:W-:Y:S01]  /*0200*/  VIADD R6, R2, 0xfc ;  /* 0x000000fc02067836 */ /* 0x000fe20000000000 */
[----:B------:R-:W-:-:S02]  /*0210*/  SHF.R.S32.HI R0, RZ, 0x1f, R11 ;  /* 0x0000001fff007819 */ /* 0x000fc4000001140b */
[----:B------:R-:W-:Y:S02]  /*0220*/  LOP3.LUT R9, R9, 0x3fffff00, RZ, 0xc0, !PT ;  /* 0x3fffff0009097812 */ /* 0x000fe400078ec0ff */
[----:B------:R-:W-:Y:S02]  /*0230*/  SHF.R.S32.HI R3, RZ, 0x1f, R6 ;  /* 0x0000001fff037819 */ /* 0x000fe40000011406 */
[----:B------:R-:W-:Y:S01]  /*0240*/  SHF.R.S32.HI R7, RZ, 0x1f, R2 ;  /* 0x0000001fff077819 */ /* 0x000fe20000011402 */
[----:B------:R-:W-:Y:S01]  /*0250*/  IMAD.IADD R14, R10, 0x1, -R9 ;  /* 0x000000010a0e7824 */ /* 0x000fe200078e0a09 */
[----:B------:R-:W-:Y:S02]  /*0260*/  LEA.HI R3, R3, R6, RZ, 0x8 ;  /* 0x0000000603037211 */ /* 0x000fe400078f40ff */
[----:B------:R-:W-:Y:S02]  /*0270*/  SHF.R.S32.HI R10, RZ, 0x1f, R17 ;  /* 0x0000001fff0a7819 */ /* 0x000fe40000011411 */
[----:B------:R-:W-:-:S02]  /*0280*/  LEA.HI R0, R0, R11, RZ, 0x8 ;  /* 0x0000000b00007211 */ /* 0x000fc400078f40ff */
[----:B------:R-:W-:Y:S01]  /*0290*/  LOP3.LUT R9, R3, 0x3fffff00, RZ, 0xc0, !PT ;  /* 0x3fffff0003097812 */ /* 0x000fe200078ec0ff */
[----:B-1----:R-:W-:Y:S01]  /*02a0*/  IMAD.WIDE R4, R2, 0x8, R4 ;  /* 0x0000000802047825 */ /* 0x002fe200078e0204 */
[-C--:B------:R-:W-:Y:S02]  /*02b0*/  LEA.HI R3, R7, R2.reuse, RZ, 0x8 ;  /* 0x0000000207037211 */ /* 0x080fe400078f40ff */
[----:B------:R-:W-:Y:S01]  /*02c0*/  LEA.HI R10, R10, R17, RZ, 0x8 ;  /* 0x000000110a0a7211 */ /* 0x000fe200078f40ff */
[----:B------:R-:W-:Y:S01]  /*02d0*/  IMAD.IADD R16, R6, 0x1, -R9 ;  /* 0x0000000106107824 */ /* 0x000fe200078e0a09 */
[----:B------:R-:W-:Y:S01]  /*02e0*/  LOP3.LUT R0, R0, 0x3fffff00, RZ, 0xc0, !PT ;  /* 0x3fffff0000007812 */ /* 0x000fe200078ec0ff */
[----:B0-----:R0:W-:Y:S01]  /*02f0*/  STG.E.64 desc[UR6][R4.64], RZ ;  /* 0x000000ff04007986 */ /* 0x0011e2000c101b06 */
[----:B------:R-:W-:Y:S02]  /*0300*/  SHF.R.S32.HI R3, RZ, 0x8, R3 ;  /* 0x00000008ff037819 */ /* 0x000fe40000011403 */
[----:B------:R-:W-:Y:S01]  /*0310*/  LOP3.LUT R10, R10, 0x3fffff00, RZ, 0xc0, !PT ;  /* 0x3fffff000a0a7812 */ /* 0x000fe200078ec0ff */
[----:B------:R-:W-:Y:S01]  /*0320*/  IMAD.IADD R15, R11, 0x1, -R0 ;  /* 0x000000010b0f7824 */ /* 0x000fe200078e0a00 */
[----:B------:R-:W-:Y:S01]  /*0330*/  SHF.R.S32.HI R9, RZ, 0x1f, R18 ;  /* 0x0000001fff097819 */ /* 0x000fe20000011412 */
[----:B------:R-:W-:Y:S01]  /*0340*/  VIADD R0, R3, 0x1 ;  /* 0x0000000103007836 */ /* 0x000fe20000000000 */
[----:B------:R-:W-:Y:S01]  /*0350*/  LEA.HI R7, R7, R2, RZ, 0x2 ;  /* 0x0000000207077211 */ /* 0x000fe200078f10ff */
[----:B------:R-:W-:Y:S01]  /*0360*/  IMAD.IADD R17, R17, 0x1, -R10 ;  /* 0x0000000111117824 */ /* 0x000fe200078e0a0a */
[----:B------:R-:W-:Y:S01]  /*0370*/  LEA.HI R9, R9, R18, RZ, 0x8 ;  /* 0x0000001209097211 */ /* 0x000fe200078f40ff */
[----:B------:R-:W-:Y:S01]  /*0380*/  VIADD R10, R3, 0x3 ;  /* 0x00000003030a7836 */ /* 0x000fe20000000000 */
[----:B------:R-:W-:-:S02]  /*0390*/  LEA.HI R6, R0, R0, RZ, 0x2 ;  /* 0x0000000000067211 */ /* 0x000fc400078f10ff */
[----:B------:R-:W-:Y:S02]  /*03a0*/  LOP3.LUT R7, R7, 0xfffffffc, RZ, 0xc0, !PT ;  /* 0xfffffffc07077812 */ /* 0x000fe400078ec0ff */
[----:B------:R-:W-:Y:S02]  /*03b0*/  LEA.HI R11, R10, R10, RZ, 0x2 ;  /* 0x0000000a0a0b7211 */ /* 0x000fe400078f10ff */
[----:B------:R-:W-:Y:S01]  /*03c0*/  LOP3.LUT R19, R9, 0x3fffff00, RZ, 0xc0, !PT ;  /* 0x3fffff0009137812 */ /* 0x000fe200078ec0ff */
[----:B0-----:R-:W-:Y:S01]  /*03d0*/  IMAD.IADD R5, R2, 0x1, -R7 ;  /* 0x0000000102057824 */ /* 0x001fe200078e0a07 */
[----:B------:R-:W-:Y:S02]  /*03e0*/  LOP3.LUT R9, R6, 0x3fffffc, RZ, 0xc0, !PT ;  /* 0x03fffffc06097812 */ /* 0x000fe400078ec0ff */
[----:B------:R-:W-:Y:S01]  /*03f0*/  LOP3.LUT R11, R11, 0x3fffffc, RZ, 0xc0, !PT ;  /* 0x03fffffc0b0b7812 */ /* 0x000fe200078ec0ff */
[----:B------:R-:W-:Y:S02]  /*0400*/  IMAD.IADD R19, R18, 0x1, -R19 ;  /* 0x0000000112137824 */ /* 0x000fe400078e0a13 */
[----:B------:R-:W-:Y:S01]  /*0410*/  IMAD.IADD R4, R0, 0x1, -R9 ;  /* 0x0000000100047824 */ /* 0x000fe200078e0a09 */
[----:B------:R-:W-:Y:S01]  /*0420*/  IADD3 R6, PT, PT, R10, -R11, RZ ;  /* 0x8000000b0a067210 */ /* 0x000fe20007ffe0ff */
[----:B------:R-:W-:-:S02]  /*0430*/  IMAD.SHL.U32 R9, R12, 0x4, RZ ;  /* 0x000000040c097824 */ /* 0x000fc400078e00ff */
[----:B------:R-:W-:Y:S01]  /*0440*/  IMAD.SHL.U32 R10, R13, 0x4, RZ ;  /* 0x000000040d0a7824 */ /* 0x000fe200078e00ff */
[----:B------:R-:W-:Y:S01]  /*0450*/  SHF.L.U32 R13, R16, 0x2, RZ ;  /* 0x00000002100d7819 */ /* 0x000fe200000006ff */
[----:B------:R-:W-:Y:S02]  /*0460*/  IMAD.SHL.U32 R11, R14, 0x4, RZ ;  /* 0x000000040e0b7824 */ /* 0x000fe400078e00ff */
[----:B------:R-:W-:Y:S02]  /*0470*/  IMAD.SHL.U32 R12, R15, 0x4, RZ ;  /* 0x000000040f0c7824 */ /* 0x000fe400078e00ff */
[----:B------:R-:W-:Y:S02]  /*0480*/  IMAD R7, R2, 0x4, R5 ;  /* 0x0000000402077824 */ /* 0x000fe400078e0205 */
[----:B------:R-:W-:Y:S02]  /*0490*/  IMAD.SHL.U32 R14, R17, 0x4, RZ ;  /* 0x00000004110e7824 */ /* 0x000fe400078e00ff */
[----:B------:R-:W-:-:S07]  /*04a0*/  IMAD.SHL.U32 R15, R19, 0x4, RZ ;  /* 0x00000004130f7824 */ /* 0x000fce00078e00ff */
.L_x_57:
[----:B------:R-:W-:Y:S01]  /*04b0*/  LEA R38, R3, UR4, 0x6 ;  /* 0x0000000403267c11 */ /* 0x000fe2000f8e30ff */
[----:B------:R-:W-:Y:S01]  /*04c0*/  IMAD.MOV.U32 R41, RZ, RZ, RZ ;  /* 0x000000ffff297224 */ /* 0x000fe200078e00ff */
[----:B------:R-:W-:Y:S02]  /*04d0*/  LEA R39, R4, UR4, 0x6 ;  /* 0x0000000404277c11 */ /* 0x000fe4000f8e30ff */
[----:B------:R-:W-:Y:S01]  /*04e0*/  LEA R40, R6, UR4, 0x6 ;  /* 0x0000000406287c11 */ /* 0x000fe2000f8e30ff */
[----:B------:R-:W-:-:S04]  /*04f0*/  UIADD3 UR4, UPT, UPT, UR4, 0x1, URZ ;  /* 0x0000000104047890 */ /* 0x000fc8000fffe0ff */
[----:B0-----:R-:W-:-:S11]  /*0500*/  UISETP.NE.AND UP1, UPT, UR4, 0x4, UPT ;  /* 0x000000040400788c */ /* 0x001fd6000bf25270 */
.L_x_56:
[----:B0-----:R-:W0:Y:S01]  /*0510*/  S2UR UR8, SR_CTAID.X ;  /* 0x00000000000879c3 */ /* 0x001e220000002500 */
[----:B------:R-:W1:Y:S01]  /*0520*/  S2R R17, SR_TID.X ;  /* 0x0000000000117919 */ /* 0x000e620000002100 */
[----:B------:R-:W2:Y:S01]  /*0530*/  LDCU UR5, c[0x0][0x360] ;  /* 0x00006c00ff0577ac */ /* 0x000ea20008000800 */
[C---:B------:R-:W-:Y:S01]  /*0540*/  IMAD R42, R41.reuse, 0x4, R38 ;  /* 0x00000004292a7824 */ /* 0x040fe200078e0226 */
[C---:B------:R-:W-:Y:S01]  /*0550*/  LEA R0, R41.reuse, R40, 0x2 ;  /* 0x0000002829007211 */ /* 0x040fe200078e10ff */
[C---:B------:R-:W-:Y:S02]  /*0560*/  IMAD R44, R41.reuse, 0x4, R39 ;  /* 0x00000004292c7824 */ /* 0x040fe400078e0227 */
[----:B------:R-:W-:Y:S02]  /*0570*/  VIADD R41, R41, 0x1 ;  /* 0x0000000129297836 */ /* 0x000fe40000000000 */
[--C-:B------:R-:W-:Y:S02]  /*0580*/  IMAD R43, R42, 0x4, R5.reuse ;  /* 0x000000042a2b7824 */ /* 0x100fe400078e0205 */
[--C-:B------:R-:W-:Y:S01]  /*0590*/  IMAD R44, R44, 0x4, R5.reuse ;  /* 0x000000042c2c7824 */ /* 0x100fe200078e0205 */
[----:B------:R-:W-:Y:S01]  /*05a0*/  ISETP.NE.AND P0, PT, R41, 0x4, PT ;  /* 0x000000042900780c */ /* 0x000fe20003f05270 */
[----:B------:R-:W-:-:S02]  /*05b0*/  IMAD R45, R0, 0x4, R5 ;  /* 0x00000004002d7824 */ /* 0x000fc400078e0205 */
[----:B0-----:R-:W-:-:S04]  /*05c0*/  IMAD R16, RZ, RZ, -UR8 ;  /* 0x80000008ff107e24 */ /* 0x001fc8000f8e02ff */
[----:B--2---:R-:W-:Y:S01]  /*05d0*/  IMAD R16, R16, UR5, R5 ;  /* 0x0000000510107c24 */ /* 0x004fe2000f8e0205 */
[----:B------:R-:W-:-:S03]  /*05e0*/  UMOV UR5, URZ ;  /* 0x000000ff00057c82 */ /* 0x000fc60008000000 */
[----:B-1----:R-:W-:-:S04]  /*05f0*/  IMAD.IADD R17, R16, 0x1, -R17 ;  /* 0x0000000110117824 */ /* 0x002fc800078e0a11 */
[----:B------:R-:W-:-:S07]  /*0600*/  IMAD R42, R42, 0x4, R17 ;  /* 0x000000042a2a7824 */ /* 0x000fce00078e0211 */
.L_x_55:
[----:B0-----:R-:W0:Y:S02]  /*0610*/  LDC.64 R28, c[0x0][0x380] ;  /* 0x0000e000ff1c7b82 */ /* 0x001e240000000a00 */
[----:B0-----:R-:W2:Y:S01]  /*0620*/  LDG.E.64 R30, desc[UR6][R28.64+0x8] ;  /* 0x000008061c1e7981 */ /* 0x001ea2000c1e1b00 */
[----:B------:R-:W-:Y:S02]  /*0630*/  SHF.R.S32.HI R17, RZ, 0x1f, R44 ;  /* 0x0000001fff117819 */ /* 0x000fe4000001142c */
[----:B------:R-:W-:Y:S02]  /*0640*/  SHF.R.S32.HI R0, RZ, 0x1f, R45 ;  /* 0x0000001fff007819 */ /* 0x000fe4000001142d */
[----:B------:R-:W-:Y:S02]  /*0650*/  LEA.HI R17, R17, R44, RZ, 0xa ;  /* 0x0000002c11117211 */ /* 0x000fe400078f50ff */
[----:B------:R-:W-:Y:S02]  /*0660*/  LEA.HI R0, R0, R45, RZ, 0xa ;  /* 0x0000002d00007211 */ /* 0x000fe400078f50ff */
[----:B------:R-:W-:Y:S01]  /*0670*/  LOP3.LUT R17, R17, 0x3ffffc00, RZ, 0xc0, !PT ;  /* 0x3ffffc0011117812 */ /* 0x000fe200078ec0ff */
[----:B------:R-:W5:Y:S01]  /*0680*/  LDG.E.64 R28, desc[UR6][R28.64] ;  /* 0x000000061c1c7981 */ /* 0x000f62000c1e1b00 */
[----:B------:R-:W-:-:S02]  /*0690*/  LOP3.LUT R16, R0, 0x3ffffc00, RZ, 0xc0, !PT ;  /* 0x3ffffc0000107812 */ /* 0x000fc400078ec0ff */
[----:B------:R-:W-:-:S03]  /*06a0*/  IADD3 R0, PT, PT, -R17, R44, RZ ;  /* 0x0000002c11007210 */ /* 0x000fc60007ffe1ff */
[----:B------:R-:W-:Y:S02]  /*06b0*/  IMAD.IADD R16, R45, 0x1, -R16 ;  /* 0x000000012d107824 */ /* 0x000fe400078e0a10 */
[--C-:B------:R-:W-:Y:S02]  /*06c0*/  IMAD R47, R0, 0x4, R5.reuse ;  /* 0x00000004002f7824 */ /* 0x100fe400078e0205 */
[----:B------:R-:W-:Y:S02]  /*06d0*/  IMAD R49, R16, 0x4, R5 ;  /* 0x0000000410317824 */ /* 0x000fe400078e0205 */
[----:B--2---:R-:W-:-:S04]  /*06e0*/  IMAD.WIDE R18, R7, 0x8, R30 ;  /* 0x0000000807127825 */ /* 0x004fc800078e021e */
[--C-:B------:R-:W-:Y:S02]  /*06f0*/  IMAD.WIDE R26, R47, 0x8, R30.reuse ;  /* 0x000000082f1a7825 */ /* 0x100fe400078e021e */
[----:B------:R-:W5:Y:S02]  /*0700*/  LDG.E.64 R18, desc[UR6][R18.64] ;  /* 0x0000000612127981 */ /* 0x000f64000c1e1b00 */
[----:B------:R-:W-:Y:S02]  /*0710*/  IMAD.WIDE R24, R49, 0x8, R30 ;  /* 0x0000000831187825 */ /* 0x000fe400078e021e */
[----:B------:R-:W5:Y:S04]  /*0720*/  LDG.E.64 R26, desc[UR6][R26.64] ;  /* 0x000000061a1a7981 */ /* 0x000f68000c1e1b00 */
[----:B------:R-:W5:Y:S01]  /*0730*/  LDG.E.64 R24, desc[UR6][R24.64] ;  /* 0x0000000618187981 */ /* 0x000f62000c1e1b00 */
[----:B------:R-:W-:Y:S01]  /*0740*/  ISETP.NE.AND P1, PT, R42, RZ, PT ;  /* 0x000000ff2a00720c */ /* 0x000fe20003f25270 */
[----:B------:R-:W-:Y:S01]  /*0750*/  IMAD.WIDE R16, R43, 0x20, RZ ;  /* 0x000000202b107825 */ /* 0x000fe200078e02ff */
[----:B------:R-:W-:Y:S01]  /*0760*/  BSSY.RECONVERGENT B1, `(.L_x_0) ;  /* 0x0000020000017945 */ /* 0x000fe20003800200 */
[----:B------:R-:W-:-:S02]  /*0770*/  CS2R R22, SRZ ;  /* 0x0000000000167805 */ /* 0x000fc4000001ff00 */
[----:B------:R-:W-:-:S08]  /*0780*/  LOP3.LUT R37, R16, 0x10, RZ, 0xfc, !PT ;  /* 0x0000001010257812 */ /* 0x000fd000078efcff */
[----:B------:R-:W-:Y:S05]  /*0790*/  @!P1 BRA `(.L_x_1) ;  /* 0x0000000000709947 */ /* 0x000fea0003800000 */
[----:B------:R-:W-:-:S06]  /*07a0*/  IMAD.WIDE R32, R8, 0x8, R30 ;  /* 0x0000000808207825 */ /* 0x000fcc00078e021e */
[----:B------:R-:W2:Y:S01]  /*07b0*/  LDG.E.64 R32, desc[UR6][R32.64] ;  /* 0x0000000620207981 */ /* 0x000ea2000c1e1b00 */
[----:B------:R-:W-:-:S06]  /*07c0*/  IMAD.WIDE R20, R9, 0x8, R30 ;  /* 0x0000000809147825 */ /* 0x000fcc00078e021e */
[----:B------:R-:W5:Y:S01]  /*07d0*/  LDG.E.64 R20, desc[UR6][R20.64] ;  /* 0x0000000614147981 */ /* 0x000f62000c1e1b00 */
[----:B------:R-:W-:Y:S01]  /*07e0*/  BSSY.RECONVERGENT B2, `(.L_x_2) ;  /* 0x000000e000027945 */ /* 0x000fe20003800200 */
[----:B--2---:R-:W0:Y:S01]  /*07f0*/  MUFU.RCP64H R51, R33 ;  /* 0x0000002100337308 */ /* 0x004e220000001800 */
[----:B------:R-:W-:-:S05]  /*0800*/  VIADD R50, R33, 0x300402 ;  /* 0x0030040221327836 */ /* 0x000fca0000000000 */
[----:B------:R-:W-:Y:S01]  /*0810*/  FSETP.GEU.AND P2, PT, |R50|, 5.8789094863358348022e-39, PT ;  /* 0x004004023200780b */ /* 0x000fe20003f4e200 */
[----:B0-----:R-:W-:-:S08]  /*0820*/  DFMA R34, -R32, R50, 1 ;  /* 0x3ff000002022742b */ /* 0x001fd00000000132 */
[----:B------:R-:W-:-:S08]  /*0830*/  DFMA R34, R34, R34, R34 ;  /* 0x000000222222722b */ /* 0x000fd00000000022 */
[----:B------:R-:W-:-:S08]  /*0840*/  DFMA R34, R50, R34, R50 ;  /* 0x000000223222722b */ /* 0x000fd00000000032 */
[----:B------:R-:W-:-:S08]  /*0850*/  DFMA R22, -R32, R34, 1 ;  /* 0x3ff000002016742b */ /* 0x000fd00000000122 */
[----:B------:R-:W-:Y:S01]  /*0860*/  DFMA R34, R34, R22, R34 ;  /* 0x000000162222722b */ /* 0x000fe20000000022 */
[----:B------:R-:W-:Y:S10]  /*0870*/  @P2 BRA `(.L_x_3) ;  /* 0x0000000000102947 */ /* 0x000ff40003800000 */
[----:B------:R-:W-:Y:S02]  /*0880*/  LOP3.LUT R46, R33, 0x7fffffff, RZ, 0xc0, !PT ;  /* 0x7fffffff212e7812 */ /* 0x000fe400078ec0ff */
[----:B------:R-:W-:-:S03]  /*0890*/  MOV R0, 0x8c0 ;  /* 0x000008c000007802 */ /* 0x000fc60000000f00 */
[----:B------:R-:W-:-:S07]  /*08a0*/  VIADD R46, R46, 0xfff00000 ;  /* 0xfff000002e2e7836 */ /* 0x000fce0000000000 */
[----:B-----5:R-:W-:Y:S05]  /*08b0*/  CALL.REL.NOINC `($__internal_0_$__cuda_sm20_dblrcp_rn_slowpath_v3) ;  /* 0x0000001800487944 */ /* 0x020fea0003c00000 */
.L_x_3:
[----:B------:R-:W-:Y:S05]  /*08c0*/  BSYNC.RECONVERGENT B2 ;  /* 0x0000000000027941 */ /* 0x000fea0003800200 */
.L_x_2:
[----:B-----5:R-:W-:Y:S01]  /*08d0*/  IADD3 R32, P2, PT, R28, R37, RZ ;  /* 0x000000251c207210 */ /* 0x020fe20007f5e0ff */
[----:B------:R-:W-:-:S03]  /*08e0*/  IMAD.WIDE R50, R43, 0x8, R28 ;  /* 0x000000082b327825 */ /* 0x000fc600078e021c */
[----:B------:R-:W-:Y:S02]  /*08f0*/  IADD3.X R33, PT, PT, R17, R29, RZ, P2, !PT ;  /* 0x0000001d11217210 */ /* 0x000fe400017fe4ff */
[----:B------:R-:W2:Y:S04]  /*0900*/  LDG.E.64 R22, desc[UR6][R50.64] ;  /* 0x0000000632167981 */ /* 0x000ea8000c1e1b00 */
[----:B------:R-:W3:Y:S01]  /*0910*/  LDG.E.64 R32, desc[UR6][R32.64+-0x10] ;  /* 0xfffff00620207981 */ /* 0x000ee2000c1e1b00 */
[----:B--2---:R-:W-:Y:S02]  /*0920*/  DMUL R20, R20, R22 ;  /* 0x0000001614147228 */ /* 0x004fe40000000000 */
[----:B---3--:R-:W-:-:S08]  /*0930*/  DMUL R34, R32, -R34 ;  /* 0x8000002220227228 */ /* 0x008fd00000000000 */
[----:B------:R-:W-:-:S08]  /*0940*/  DFMA R20, RZ, R20, R34 ;  /* 0x00000014ff14722b */ /* 0x000fd00000000022 */
[----:B------:R-:W-:-:S11]  /*0950*/  DADD R22, RZ, R20 ;  /* 0x00000000ff167229 */ /* 0x000fd60000000014 */
.L_x_1:
[----:B------:R-:W-:Y:S05]  /*0960*/  BSYNC.RECONVERGENT B1 ;  /* 0x0000000000017941 */ /* 0x000fea0003800200 */
.L_x_0:
[----:B------:R-:W-:Y:S04]  /*0970*/  BSSY.RECONVERGENT B1, `(.L_x_4) ;  /* 0x000001e000017945 */ /* 0x000fe80003800200 */
        /* <DEDUP_REMOVED lines=19> */
.L_x_7:
[----:B------:R-:W-:Y:S05]  /*0ab0*/  BSYNC.RECONVERGENT B2 ;  /* 0x0000000000027941 */ /* 0x000fea0003800200 */
.L_x_6:
[----:B-----5:R-:W-:Y:S01]  /*0ac0*/  IADD3 R32, P2, PT, R28, R37, RZ ;  /* 0x000000251c207210 */ /* 0x020fe20007f5e0ff */
[----:B------:R-:W-:-:S04]  /*0ad0*/  IMAD.WIDE R50, R43, 0x8, R28 ;  /* 0x000000082b327825 */ /* 0x000fc800078e021c */
[----:B------:R-:W-:Y:S02]  /*0ae0*/  IMAD.X R33, R17, 0x1, R29, P2 ;  /* 0x0000000111217824 */ /* 0x000fe400010e061d */
[----:B------:R-:W2:Y:S04]  /*0af0*/  LDG.E.64 R50, desc[UR6][R50.64] ;  /* 0x0000000632327981 */ /* 0x000ea8000c1e1b00 */
[----:B------:R-:W3:Y:S01]  /*0b00*/  LDG.E.64 R32, desc[UR6][R32.64+-0x8] ;  /* 0xfffff80620207981 */ /* 0x000ee2000c1e1b00 */
[----:B--2---:R-:W-:Y:S02]  /*0b10*/  DMUL R20, R20, R50 ;  /* 0x0000003214147228 */ /* 0x004fe40000000000 */
[----:B---3--:R-:W-:-:S08]  /*0b20*/  DMUL R34, R32, -R34 ;  /* 0x8000002220227228 */ /* 0x008fd00000000000 */
[----:B------:R-:W-:-:S08]  /*0b30*/  DFMA R20, RZ, R20, R34 ;  /* 0x00000014ff14722b */ /* 0x000fd00000000022 */
[----:B------:R-:W-:-:S11]  /*0b40*/  DADD R22, R22, R20 ;  /* 0x0000000016167229 */ /* 0x000fd60000000014 */
.L_x_5:
[----:B------:R-:W-:Y:S05]  /*0b50*/  BSYNC.RECONVERGENT B1 ;  /* 0x0000000000017941 */ /* 0x000fea0003800200 */
.L_x_4:
        /* <DEDUP_REMOVED lines=20> */
.L_x_11:
[----:B------:R-:W-:Y:S05]  /*0ca0*/  BSYNC.RECONVERGENT B2 ;  /* 0x0000000000027941 */ /* 0x000fea0003800200 */
.L_x_10:
[----:B-----5:R-:W-:Y:S01]  /*0cb0*/  IADD3 R32, P1, PT, R28, R37, RZ ;  /* 0x000000251c207210 */ /* 0x020fe20007f3e0ff */
[----:B------:R-:W-:-:S03]  /*0cc0*/  IMAD.WIDE R50, R43, 0x8, R28 ;  /* 0x000000082b327825 */ /* 0x000fc600078e021c */
[----:B------:R-:W-:-:S03]  /*0cd0*/  IADD3.X R33, PT, PT, R17, R29, RZ, P1, !PT ;  /* 0x0000001d11217210 */ /* 0x000fc60000ffe4ff */
[----:B------:R-:W2:Y:S04]  /*0ce0*/  LDG.E.64 R50, desc[UR6][R50.64] ;  /* 0x0000000632327981 */ /* 0x000ea8000c1e1b00 */
[----:B------:R-:W3:Y:S01]  /*0cf0*/  LDG.E.64 R32, desc[UR6][R32.64] ;  /* 0x0000000620207981 */ /* 0x000ee2000c1e1b00 */
[----:B--2---:R-:W-:Y:S02]  /*0d00*/  DMUL R20, R20, R50 ;  /* 0x0000003214147228 */ /* 0x004fe40000000000 */
[----:B---3--:R-:W-:-:S08]  /*0d10*/  DMUL R34, R32, -R34 ;  /* 0x8000002220227228 */ /* 0x008fd00000000000 */
[----:B------:R-:W-:-:S08]  /*0d20*/  DFMA R20, RZ, R20, R34 ;  /* 0x00000014ff14722b */ /* 0x000fd00000000022 */
[----:B------:R-:W-:-:S11]  /*0d30*/  DADD R22, R22, R20 ;  /* 0x0000000016167229 */ /* 0x000fd60000000014 */
.L_x_9:
[----:B------:R-:W-:Y:S05]  /*0d40*/  BSYNC.RECONVERGENT B1 ;  /* 0x0000000000017941 */ /* 0x000fea0003800200 */
.L_x_8:
[----:B------:R-:W-:Y:S01]  /*0d50*/  ISETP.NE.AND P1, PT, R42, RZ, PT ;  /* 0x000000ff2a00720c */ /* 0x000fe20003f25270 */
[----:B------:R-:W-:-:S12]  /*0d60*/  BSSY.RECONVERGENT B1, `(.L_x_12) ;  /* 0x0000020000017945 */ /* 0x000fd80003800200 */
[----:B------:R-:W-:Y:S05]  /*0d70*/  @P1 BRA `(.L_x_13) ;  /* 0x00000000000c1947 */ /* 0x000fea0003800000 */
[----:B-----5:R-:W-:-:S06]  /*0d80*/  IMAD.WIDE R16, R43, 0x8, R28 ;  /* 0x000000082b107825 */ /* 0x020fcc00078e021c */
[----:B------:R-:W5:Y:S01]  /*0d90*/  LDG.E.64 R16, desc[UR6][R16.64] ;  /* 0x0000000610107981 */ /* 0x000f62000c1e1b00 */
[----:B------:R-:W-:Y:S05]  /*0da0*/  BRA `(.L_x_14) ;  /* 0x00000000006c7947 */ /* 0x000fea0003800000 */
.L_x_13:
        /* <DEDUP_REMOVED lines=18> */
.L_x_16:
[----:B------:R-:W-:Y:S05]  /*0ed0*/  BSYNC.RECONVERGENT B2 ;  /* 0x0000000000027941 */ /* 0x000fea0003800200 */
.L_x_15:
[----:B-----5:R-:W-:-:S05]  /*0ee0*/  IADD3 R32, P1, PT, R28, R37, RZ ;  /* 0x000000251c207210 */ /* 0x020fca0007f3e0ff */
[--C-:B------:R-:W-:Y:S02]  /*0ef0*/  IMAD.X R33, R17, 0x1, R29.reuse, P1 ;  /* 0x0000000111217824 */ /* 0x100fe400008e061d */
[----:B------:R-:W-:-:S04]  /*0f00*/  IMAD.WIDE R16, R43, 0x8, R28 ;  /* 0x000000082b107825 */ /* 0x000fc800078e021c */
[----:B------:R-:W2:Y:S04]  /*0f10*/  LDG.E.64 R32, desc[UR6][R32.64+0x8] ;  /* 0x0000080620207981 */ /* 0x000ea8000c1e1b00 */
[----:B------:R-:W3:Y:S01]  /*0f20*/  LDG.E.64 R16, desc[UR6][R16.64] ;  /* 0x0000000610107981 */ /* 0x000ee2000c1e1b00 */
[----:B--2---:R-:W-:-:S08]  /*0f30*/  DMUL R34, R32, -R34 ;  /* 0x8000002220227228 */ /* 0x004fd00000000000 */
[----:B---3--:R-:W-:-:S08]  /*0f40*/  DFMA R20, R20, R16, R34 ;  /* 0x000000101414722b */ /* 0x008fd00000000022 */
[----:B------:R-:W-:-:S11]  /*0f50*/  DADD R22, R22, R20 ;  /* 0x0000000016167229 */ /* 0x000fd60000000014 */
.L_x_14:
[----:B------:R-:W-:Y:S05]  /*0f60*/  BSYNC.RECONVERGENT B1 ;  /* 0x0000000000017941 */ /* 0x000fea0003800200 */
.L_x_12:
[----:B------:R-:W-:Y:S01]  /*0f70*/  ISETP.NE.AND P1, PT, R2, R47, PT ;  /* 0x0000002f0200720c */ /* 0x000fe20003f25270 */
[----:B-----5:R-:W-:Y:S01]  /*0f80*/  DFMA R16, R16, 2, R22 ;  /* 0x400000001010782b */ /* 0x020fe20000000016 */
[C---:B------:R-:W-:Y:S01]  /*0f90*/  IMAD R21, R47.reuse, 0x18, RZ ;  /* 0x000000182f157824 */ /* 0x040fe200078e02ff */
[----:B------:R-:W-:Y:S01]  /*0fa0*/  BSSY.RECONVERGENT B1, `(.L_x_17) ;  /* 0x0000020000017945 */ /* 0x000fe20003800200 */
[----:B------:R-:W-:-:S03]  /*0fb0*/  IMAD.WIDE R22, R47, 0x8, R28 ;  /* 0x000000082f167825 */ /* 0x000fc600078e021c */
[----:B------:R-:W-:Y:S02]  /*0fc0*/  IADD3 R20, P2, PT, R22, R21, RZ ;  /* 0x0000001516147210 */ /* 0x000fe40007f5e0ff */
[----:B------:R-:W-:Y:S01]  /*0fd0*/  DFMA R18, R18, R16, RZ ;  /* 0x000000101212722b */ /* 0x000fe200000000ff */
[----:B------:R-:W-:Y:S02]  /*0fe0*/  CS2R R16, SRZ ;  /* 0x0000000000107805 */ /* 0x000fe4000001ff00 */
[----:B------:R-:W-:Y:S01]  /*0ff0*/  LEA.HI.X.SX32 R21, R21, R23, 0x1, P2 ;  /* 0x0000001715157211 */ /* 0x000fe200010f0eff */
[----:B------:R-:W-:Y:S07]  /*1000*/  @!P1 BRA `(.L_x_18) ;  /* 0x0000000000649947 */ /* 0x000fee0003800000 */
        /* <DEDUP_REMOVED lines=18> */
.L_x_20:
[----:B------:R-:W-:Y:S05]  /*1130*/  BSYNC.RECONVERGENT B2 ;  /* 0x0000000000027941 */ /* 0x000fea0003800200 */
.L_x_19:
[----:B------:R-:W2:Y:S04]  /*1140*/  LDG.E.64 R36, desc[UR6][R22.64] ;  /* 0x0000000616247981 */ /* 0x000ea8000c1e1b00 */
[----:B------:R-:W3:Y:S01]  /*1150*/  LDG.E.64 R32, desc[UR6][R20.64] ;  /* 0x0000000614207981 */ /* 0x000ee2000c1e1b00 */
[----:B--2--5:R-:W-:Y:S02]  /*1160*/  DMUL R16, R16, R36 ;  /* 0x0000002410107228 */ /* 0x024fe40000000000 */
[----:B---3--:R-:W-:-:S08]  /*1170*/  DMUL R32, R32, -R34 ;  /* 0x8000002220207228 */ /* 0x008fd00000000000 */
[----:B------:R-:W-:-:S08]  /*1180*/  DFMA R16, RZ, R16, R32 ;  /* 0x00000010ff10722b */ /* 0x000fd00000000020 */
[----:B------:R-:W-:-:S11]  /*1190*/  DADD R16, RZ, R16 ;  /* 0x00000000ff107229 */ /* 0x000fd60000000010 */
.L_x_18:
[----:B------:R-:W-:Y:S05]  /*11a0*/  BSYNC.RECONVERGENT B1 ;  /* 0x0000000000017941 */ /* 0x000fea0003800200 */
.L_x_17:
        /* <DEDUP_REMOVED lines=8> */
[----:B------:R-:W-:-:S04]  /*1230*/  IADD3 R52, PT, PT, R33, 0x300402, RZ ;  /* 0x0030040221347810 */ /* 0x000fc80007ffe0ff */
[----:B------:R-:W-:Y:S02]  /*1240*/  FSETP.GEU.AND P2, PT, |R52|, 5.8789094863358348022e-39, PT ;  /* 0x004004023400780b */ /* 0x000fe40003f4e200 */
        /* <DEDUP_REMOVED lines=10> */
.L_x_24:
[----:B------:R-:W-:Y:S05]  /*12f0*/  BSYNC.RECONVERGENT B2 ;  /* 0x0000000000027941 */ /* 0x000fea0003800200 */
.L_x_23:
[----:B------:R-:W2:Y:S04]  /*1300*/  LDG.E.64 R50, desc[UR6][R22.64] ;  /* 0x0000000616327981 */ /* 0x000ea8000c1e1b00 */
[----:B------:R-:W3:Y:S01]  /*1310*/  LDG.E.64 R32, desc[UR6][R20.64+0x8] ;  /* 0x0000080614207981 */ /* 0x000ee2000c1e1b00 */
[----:B--2--5:R-:W-:Y:S02]  /*1320*/  DMUL R36, R36, R50 ;  /* 0x0000003224247228 */ /* 0x024fe40000000000 */
[----:B---3--:R-:W-:-:S08]  /*1330*/  DMUL R32, R32, -R34 ;  /* 0x8000002220207228 */ /* 0x008fd00000000000 */
[----:B------:R-:W-:-:S08]  /*1340*/  DFMA R32, RZ, R36, R32 ;  /* 0x00000024ff20722b */ /* 0x000fd00000000020 */
[----:B------:R-:W-:-:S11]  /*1350*/  DADD R16, R16, R32 ;  /* 0x0000000010107229 */ /* 0x000fd60000000020 */
.L_x_22:
[----:B------:R-:W-:Y:S05]  /*1360*/  BSYNC.RECONVERGENT B1 ;  /* 0x0000000000017941 */ /* 0x000fea0003800200 */
.L_x_21:
        /* <DEDUP_REMOVED lines=20> */
.L_x_28:
[----:B------:R-:W-:Y:S05]  /*14b0*/  BSYNC.RECONVERGENT B2 ;  /* 0x0000000000027941 */ /* 0x000fea0003800200 */
.L_x_27:
[----:B------:R-:W2:Y:S04]  /*14c0*/  LDG.E.64 R50, desc[UR6][R22.64] ;  /* 0x0000000616327981 */ /* 0x000ea8000c1e1b00 */
[----:B------:R-:W3:Y:S01]  /*14d0*/  LDG.E.64 R32, desc[UR6][R20.64+0x10] ;  /* 0x0000100614207981 */ /* 0x000ee2000c1e1b00 */
[----:B--2--5:R-:W-:Y:S02]  /*14e0*/  DMUL R36, R36, R50 ;  /* 0x0000003224247228 */ /* 0x024fe40000000000 */
[----:B---3--:R-:W-:-:S08]  /*14f0*/  DMUL R32, R32, -R34 ;  /* 0x8000002220207228 */ /* 0x008fd00000000000 */
[----:B------:R-:W-:-:S08]  /*1500*/  DFMA R32, RZ, R36, R32 ;  /* 0x00000024ff20722b */ /* 0x000fd00000000020 */
[----:B------:R-:W-:-:S11]  /*1510*/  DADD R16, R16, R32 ;  /* 0x0000000010107229 */ /* 0x000fd60000000020 */
.L_x_26:
[----:B------:R-:W-:Y:S05]  /*1520*/  BSYNC.RECONVERGENT B1 ;  /* 0x0000000000017941 */ /* 0x000fea0003800200 */
.L_x_25:
[----:B------:R-:W-:Y:S01]  /*1530*/  ISETP.NE.AND P1, PT, R2, R47, PT ;  /* 0x0000002f0200720c */ /* 0x000fe20003f25270 */
[----:B------:R-:W-:-:S12]  /*1540*/  BSSY.RECONVERGENT B1, `(.L_x_29) ;  /* 0x000001c000017945 */ /* 0x000fd80003800200 */
[----:B------:R-:W-:Y:S05]  /*1550*/  @P1 BRA `(.L_x_30) ;  /* 0x0000000000081947 */ /* 0x000fea0003800000 */
[----:B------:R-:W5:Y:S01]  /*1560*/  LDG.E.64 R22, desc[UR6][R22.64] ;  /* 0x0000000616167981 */ /* 0x000f62000c1e1b00 */
[----:B------:R-:W-:Y:S05]  /*1570*/  BRA `(.L_x_31) ;  /* 0x0000000000607947 */ /* 0x000fea0003800000 */
.L_x_30:
        /* <DEDUP_REMOVED lines=18> */
.L_x_33:
[----:B------:R-:W-:Y:S05]  /*16a0*/  BSYNC.RECONVERGENT B2 ;  /* 0x0000000000027941 */ /* 0x000fea0003800200 */
.L_x_32:
[----:B------:R-:W2:Y:S04]  /*16b0*/  LDG.E.64 R20, desc[UR6][R20.64+0x18] ;  /* 0x0000180614147981 */ /* 0x000ea8000c1e1b00 */
[----:B------:R-:W3:Y:S01]  /*16c0*/  LDG.E.64 R22, desc[UR6][R22.64] ;  /* 0x0000000616167981 */ /* 0x000ee2000c1e1b00 */
[----:B--2---:R-:W-:-:S08]  /*16d0*/  DMUL R34, R20, -R34 ;  /* 0x8000002214227228 */ /* 0x004fd00000000000 */
[----:B---3-5:R-:W-:-:S08]  /*16e0*/  DFMA R34, R36, R22, R34 ;  /* 0x000000162422722b */ /* 0x028fd00000000022 */
[----:B------:R-:W-:-:S11]  /*16f0*/  DADD R16, R16, R34 ;  /* 0x0000000010107229 */ /* 0x000fd60000000022 */
.L_x_31:
[----:B------:R-:W-:Y:S05]  /*1700*/  BSYNC.RECONVERGENT B1 ;  /* 0x0000000000017941 */ /* 0x000fea0003800200 */
.L_x_29:
[----:B------:R-:W0:Y:S01]  /*1710*/  MUFU.RCP64H R35, R27 ;  /* 0x0000001b00237308 */ /* 0x000e220000001800 */
[----:B------:R-:W-:Y:S01]  /*1720*/  IADD3 R34, PT, PT, R27, 0x300402, RZ ;  /* 0x003004021b227810 */ /* 0x000fe20007ffe0ff */
[----:B------:R-:W-:Y:S01]  /*1730*/  BSSY.RECONVERGENT B1, `(.L_x_34) ;  /* 0x000000f000017945 */ /* 0x000fe20003800200 */
[----:B-----5:R-:W-:Y:S02]  /*1740*/  DFMA R16, R22, 2, R16 ;  /* 0x400000001610782b */ /* 0x020fe40000000010 */
[----:B------:R-:W-:Y:S02]  /*1750*/  FSETP.GEU.AND P1, PT, |R34|, 5.8789094863358348022e-39, PT ;  /* 0x004004022200780b */ /* 0x000fe40003f2e200 */
[----:B0-----:R-:W-:-:S08]  /*1760*/  DFMA R32, -R26, R34, 1 ;  /* 0x3ff000001a20742b */ /* 0x001fd00000000122 */
[----:B------:R-:W-:-:S08]  /*1770*/  DFMA R32, R32, R32, R32 ;  /* 0x000000202020722b */ /* 0x000fd00000000020 */
[----:B------:R-:W-:-:S08]  /*1780*/  DFMA R32, R34, R32, R34 ;  /* 0x000000202220722b */ /* 0x000fd00000000022 */
[----:B------:R-:W-:-:S08]  /*1790*/  DFMA R20, -R26, R32, 1 ;  /* 0x3ff000001a14742b */ /* 0x000fd00000000120 */
[----:B------:R-:W-:Y:S01]  /*17a0*/  DFMA R34, R32, R20, R32 ;  /* 0x000000142022722b */ /* 0x000fe20000000020 */
[----:B------:R-:W-:Y:S10]  /*17b0*/  @P1 BRA `(.L_x_35) ;  /* 0x0000000000181947 */ /* 0x000ff40003800000 */
[----:B------:R-:W-:Y:S01]  /*17c0*/  LOP3.LUT R46, R27, 0x7fffffff, RZ, 0xc0, !PT ;  /* 0x7fffffff1b2e7812 */ /* 0x000fe200078ec0ff */
[----:B------:R-:W-:Y:S01]  /*17d0*/  IMAD.MOV.U32 R32, RZ, RZ, R26 ;  /* 0x000000ffff207224 */ /* 0x000fe200078e001a */
[----:B------:R-:W-:Y:S01]  /*17e0*/  MOV R0, 0x1820 ;  /* 0x0000182000007802 */ /* 0x000fe20000000f00 */
[----:B------:R-:W-:Y:S02]  /*17f0*/  IMAD.MOV.U32 R33, RZ, RZ, R27 ;  /* 0x000000ffff217224 */ /* 0x000fe400078e001b */
[----:B------:R-:W-:-:S07]  /*1800*/  VIADD R46, R46, 0xfff00000 ;  /* 0xfff000002e2e7836 */ /* 0x000fce0000000000 */
[----:B------:R-:W-:Y:S05]  /*1810*/  CALL.REL.NOINC `($__internal_0_$__cuda_sm20_dblrcp_rn_slowpath_v3) ;  /* 0x0000000800707944 */ /* 0x000fea0003c00000 */
.L_x_35:
[----:B------:R-:W-:Y:S05]  /*1820*/  BSYNC.RECONVERGENT B1 ;  /* 0x0000000000017941 */ /* 0x000fea0003800200 */
.L_x_34:
[----:B------:R-:W-:Y:S01]  /*1830*/  ISETP.NE.AND P1, PT, R2, R49, PT ;  /* 0x000000310200720c */ /* 0x000fe20003f25270 */
[C---:B------:R-:W-:Y:S01]  /*1840*/  IMAD.WIDE R28, R49.reuse, 0x8, R28 ;  /* 0x00000008311c7825 */ /* 0x040fe200078e021c */
[----:B------:R-:W-:Y:S01]  /*1850*/  BSSY.RECONVERGENT B1, `(.L_x_36) ;  /* 0x0000020000017945 */ /* 0x000fe20003800200 */
[----:B------:R-:W-:Y:S01]  /*1860*/  DFMA R16, R16, -R34, R18 ;  /* 0x800000221010722b */ /* 0x000fe20000000012 */
[----:B------:R-:W-:Y:S01]  /*1870*/  CS2R R22, SRZ ;  /* 0x0000000000167805 */ /* 0x000fe2000001ff00 */
[----:B------:R-:W-:-:S05]  /*1880*/  IMAD R21, R49, 0x18, RZ ;  /* 0x0000001831157824 */ /* 0x000fca00078e02ff */
[----:B------:R-:W-:-:S04]  /*1890*/  IADD3 R20, P2, PT, R28, R21, RZ ;  /* 0x000000151c147210 */ /* 0x000fc80007f5e0ff */
[----:B------:R-:W-:Y:S01]  /*18a0*/  LEA.HI.X.SX32 R21, R21, R29, 0x1, P2 ;  /* 0x0000001d15157211 */ /* 0x000fe200010f0eff */
[----:B------:R-:W-:Y:S08]  /*18b0*/  @!P1 BRA `(.L_x_37) ;  /* 0x0000000000649947 */ /* 0x000ff00003800000 */
        /* <DEDUP_REMOVED lines=18> */
.L_x_39:
[----:B------:R-:W-:Y:S05]  /*19e0*/  BSYNC.RECONVERGENT B2 ;  /* 0x0000000000027941 */ /* 0x000fea0003800200 */
.L_x_38:
[----:B------:R-:W2:Y:S04]  /*19f0*/  LDG.E.64 R26, desc[UR6][R28.64] ;  /* 0x000000061c1a7981 */ /* 0x000ea8000c1e1b00 */
[----:B------:R-:W3:Y:S01]  /*1a00*/  LDG.E.64 R22, desc[UR6][R20.64] ;  /* 0x0000000614167981 */ /* 0x000ee2000c1e1b00 */
[----:B--2--5:R-:W-:Y:S02]  /*1a10*/  DMUL R18, R18, R26 ;  /* 0x0000001a12127228 */ /* 0x024fe40000000000 */
[----:B---3--:R-:W-:-:S08]  /*1a20*/  DMUL R22, R22, -R34 ;  /* 0x8000002216167228 */ /* 0x008fd00000000000 */
[----:B------:R-:W-:-:S08]  /*1a30*/  DFMA R22, RZ, R18, R22 ;  /* 0x00000012ff16722b */ /* 0x000fd00000000016 */
[----:B------:R-:W-:-:S11]  /*1a40*/  DADD R22, RZ, R22 ;  /* 0x00000000ff167229 */ /* 0x000fd60000000016 */
.L_x_37:
[----:B------:R-:W-:Y:S05]  /*1a50*/  BSYNC.RECONVERGENT B1 ;  /* 0x0000000000017941 */ /* 0x000fea0003800200 */
.L_x_36:
        /* <DEDUP_REMOVED lines=20> */
.L_x_43:
[----:B------:R-:W-:Y:S05]  /*1ba0*/  BSYNC.RECONVERGENT B2 ;  /* 0x0000000000027941 */ /* 0x000fea0003800200 */
.L_x_42:
[----:B------:R-:W2:Y:S04]  /*1bb0*/  LDG.E.64 R32, desc[UR6][R28.64] ;  /* 0x000000061c207981 */ /* 0x000ea8000c1e1b00 */
[----:B------:R-:W3:Y:S01]  /*1bc0*/  LDG.E.64 R26, desc[UR6][R20.64+0x8] ;  /* 0x00000806141a7981 */ /* 0x000ee2000c1e1b00 */
[----:B--2--5:R-:W-:Y:S02]  /*1bd0*/  DMUL R18, R18, R32 ;  /* 0x0000002012127228 */ /* 0x024fe40000000000 */
[----:B---3--:R-:W-:-:S08]  /*1be0*/  DMUL R26, R26, -R34 ;  /* 0x800000221a1a7228 */ /* 0x008fd00000000000 */
[----:B------:R-:W-:-:S08]  /*1bf0*/  DFMA R18, RZ, R18, R26 ;  /* 0x00000012ff12722b */ /* 0x000fd0000000001a */
[----:B------:R-:W-:-:S11]  /*1c00*/  DADD R22, R22, R18 ;  /* 0x0000000016167229 */ /* 0x000fd60000000012 */
.L_x_41:
[----:B------:R-:W-:Y:S05]  /*1c10*/  BSYNC.RECONVERGENT B1 ;  /* 0x0000000000017941 */ /* 0x000fea0003800200 */
.L_x_40:
        /* <DEDUP_REMOVED lines=20> */
.L_x_47:
[----:B------:R-:W-:Y:S05]  /*1d60*/  BSYNC.RECONVERGENT B2 ;  /* 0x0000000000027941 */ /* 0x000fea0003800200 */
.L_x_46:
[----:B------:R-:W2:Y:S04]  /*1d70*/  LDG.E.64 R32, desc[UR6][R28.64] ;  /* 0x000000061c207981 */ /* 0x000ea8000c1e1b00 */
[----:B------:R-:W3:Y:S01]  /*1d80*/  LDG.E.64 R26, desc[UR6][R20.64+0x10] ;  /* 0x00001006141a7981 */ /* 0x000ee2000c1e1b00 */
[----:B--2--5:R-:W-:Y:S02]  /*1d90*/  DMUL R18, R18, R32 ;  /* 0x0000002012127228 */ /* 0x024fe40000000000 */
[----:B---3--:R-:W-:-:S08]  /*1da0*/  DMUL R26, R26, -R34 ;  /* 0x800000221a1a7228 */ /* 0x008fd00000000000 */
[----:B------:R-:W-:-:S08]  /*1db0*/  DFMA R18, RZ, R18, R26 ;  /* 0x00000012ff12722b */ /* 0x000fd0000000001a */
[----:B------:R-:W-:-:S11]  /*1dc0*/  DADD R22, R22, R18 ;  /* 0x0000000016167229 */ /* 0x000fd60000000012 */
.L_x_45:
[----:B------:R-:W-:Y:S05]  /*1dd0*/  BSYNC.RECONVERGENT B1 ;  /* 0x0000000000017941 */ /* 0x000fea0003800200 */
.L_x_44:
[----:B------:R-:W-:Y:S01]  /*1de0*/  ISETP.NE.AND P1, PT, R2, R49, PT ;  /* 0x000000310200720c */ /* 0x000fe20003f25270 */
[----:B------:R-:W-:-:S12]  /*1df0*/  BSSY.RECONVERGENT B1, `(.L_x_48) ;  /* 0x000001c000017945 */ /* 0x000fd80003800200 */
[----:B------:R-:W-:Y:S05]  /*1e00*/  @P1 BRA `(.L_x_49) ;  /* 0x0000000000081947 */ /* 0x000fea0003800000 */
[----:B------:R-:W5:Y:S01]  /*1e10*/  LDG.E.64 R28, desc[UR6][R28.64] ;  /* 0x000000061c1c7981 */ /* 0x000f62000c1e1b00 */
[----:B------:R-:W-:Y:S05]  /*1e20*/  BRA `(.L_x_50) ;  /* 0x0000000000607947 */ /* 0x000fea0003800000 */
.L_x_49:
        /* <DEDUP_REMOVED lines=18> */
.L_x_52:
[----:B------:R-:W-:Y:S05]  /*1f50*/  BSYNC.RECONVERGENT B2 ;  /* 0x0000000000027941 */ /* 0x000fea0003800200 */
.L_x_51:
[----:B------:R-:W2:Y:S04]  /*1f60*/  LDG.E.64 R20, desc[UR6][R20.64+0x18] ;  /* 0x0000180614147981 */ /* 0x000ea8000c1e1b00 */
[----:B------:R-:W3:Y:S01]  /*1f70*/  LDG.E.64 R28, desc[UR6][R28.64] ;  /* 0x000000061c1c7981 */ /* 0x000ee2000c1e1b00 */
[----:B--2---:R-:W-:-:S08]  /*1f80*/  DMUL R34, R20, -R34 ;  /* 0x8000002214227228 */ /* 0x004fd00000000000 */
[----:B---3-5:R-:W-:-:S08]  /*1f90*/  DFMA R18, R18, R28, R34 ;  /* 0x0000001c1212722b */ /* 0x028fd00000000022 */
[----:B------:R-:W-:-:S11]  /*1fa0*/  DADD R22, R22, R18 ;  /* 0x0000000016167229 */ /* 0x000fd60000000012 */
.L_x_50:
[----:B------:R-:W-:Y:S05]  /*1fb0*/  BSYNC.RECONVERGENT B1 ;  /* 0x0000000000017941 */ /* 0x000fea0003800200 */
.L_x_48:
        /* <DEDUP_REMOVED lines=17> */
.L_x_54:
[----:B------:R-:W-:Y:S05]  /*20d0*/  BSYNC.RECONVERGENT B1 ;  /* 0x0000000000017941 */ /* 0x000fea0003800200 */
.L_x_53:
[----:B------:R-:W0:Y:S02]  /*20e0*/  LDC.64 R20, c[0x0][0x388] ;  /* 0x0000e200ff147b82 */ /* 0x000e240000000a00 */
[----:B0-----:R-:W-:-:S05]  /*20f0*/  IMAD.WIDE R20, R7, 0x8, R20 ;  /* 0x0000000807147825 */ /* 0x001fca00078e0214 */
[----:B------:R-:W2:Y:S01]  /*2100*/  LDG.E.64 R18, desc[UR6][R20.64] ;  /* 0x0000000614127981 */ /* 0x000ea2000c1e1b00 */
[----:B------:R-:W-:Y:S01]  /*2110*/  DFMA R16, R22, -R34, R16 ;  /* 0x800000221610722b */ /* 0x000fe20000000010 */
[----:B------:R-:W-:Y:S01]  /*2120*/  UIADD3 UR5, UPT, UPT, UR5, -0x40, URZ ;  /* 0xffffffc005057890 */ /* 0x000fe2000fffe0ff */
[----:B------:R-:W-:Y:S01]  /*2130*/  VIADD R45, R45, 0x40 ;  /* 0x000000402d2d7836 */ /* 0x000fe20000000000 */
[----:B------:R-:W-:Y:S01]  /*2140*/  IADD3 R43, PT, PT, R43, 0x40, RZ ;  /* 0x000000402b2b7810 */ /* 0x000fe20007ffe0ff */
[----:B------:R-:W-:Y:S01]  /*2150*/  VIADD R44, R44, 0x40 ;  /* 0x000000402c2c7836 */ /* 0x000fe20000000000 */
[----:B------:R-:W-:Y:S01]  /*2160*/  UISETP.NE.AND UP0, UPT, UR5, -0x100, UPT ;  /* 0xffffff000500788c */ /* 0x000fe2000bf05270 */
[----:B------:R-:W-:Y:S02]  /*2170*/  VIADD R42, R42, 0x40 ;  /* 0x000000402a2a7836 */ /* 0x000fe40000000000 */
[----:B--2---:R-:W-:-:S07]  /*2180*/  DADD R16, R16, R18 ;  /* 0x0000000010107229 */ /* 0x004fce0000000012 */
[----:B------:R0:W-:Y:S01]  /*2190*/  STG.E.64 desc[UR6][R20.64], R16 ;  /* 0x0000001014007986 */ /* 0x0001e2000c101b06 */
[----:B------:R-:W-:Y:S05]  /*21a0*/  BRA.U UP0, `(.L_x_55) ;  /* 0xffffffe500187547 */ /* 0x000fea000b83ffff */
[----:B------:R-:W-:Y:S05]  /*21b0*/  @P0 BRA `(.L_x_56) ;  /* 0xffffffe000d40947 */ /* 0x000fea000383ffff */
[----:B------:R-:W-:Y:S05]  /*21c0*/  BRA.U UP1, `(.L_x_57) ;  /* 0xffffffe101b87547 */ /* 0x000fea000b83ffff */
[----:B------:R-:W-:Y:S05]  /*21d0*/  EXIT ;  /* 0x000000000000794d */ /* 0x000fea0003800000 */
        .weak           $__internal_0_$__cuda_sm20_dblrcp_rn_slowpath_v3
        .type           $__internal_0_$__cuda_sm20_dblrcp_rn_slowpath_v3,@function
        .size           $__internal_0_$__cuda_sm20_dblrcp_rn_slowpath_v3,(.L_x_63 - $__internal_0_$__cuda_sm20_dblrcp_rn_slowpath_v3)
$__internal_0_$__cuda_sm20_dblrcp_rn_slowpath_v3:
[----:B------:R-:W-:Y:S01]  /*21e0*/  DSETP.GTU.AND P2, PT, |R32|, +INF , PT ;  /* 0x7ff000002000742a */ /* 0x000fe20003f4c200 */
[----:B------:R-:W-:-:S13]  /*21f0*/  BSSY.RECONVERGENT B0, `(.L_x_58) ;  /* 0x0000024000007945 */ /* 0x000fda0003800200 */
[----:B------:R-:W-:Y:S05]  /*2200*/  @P2 BRA `(.L_x_59) ;  /* 0x0000000000802947 */ /* 0x000fea0003800000 */
[----:B------:R-:W-:-:S05]  /*2210*/  LOP3.LUT R48, R33, 0x7fffffff, RZ, 0xc0, !PT ;  /* 0x7fffffff21307812 */ /* 0x000fca00078ec0ff */
[----:B------:R-:W-:-:S05]  /*2220*/  VIADD R34, R48, 0xffffffff ;  /* 0xffffffff30227836 */ /* 0x000fca0000000000 */
[----:B------:R-:W-:-:S13]  /*2230*/  ISETP.GE.U32.AND P2, PT, R34, 0x7fefffff, PT ;  /* 0x7fefffff2200780c */ /* 0x000fda0003f46070 */
[----:B------:R-:W-:Y:S01]  /*2240*/  @P2 LOP3.LUT R35, R33, 0x7ff00000, RZ, 0x3c, !PT ;  /* 0x7ff0000021232812 */ /* 0x000fe200078e3cff */
[----:B------:R-:W-:Y:S01]  /*2250*/  @P2 IMAD.MOV.U32 R34, RZ, RZ, RZ ;  /* 0x000000ffff222224 */ /* 0x000fe200078e00ff */
[----:B------:R-:W-:Y:S06]  /*2260*/  @P2 BRA `(.L_x_60) ;  /* 0x0000000000702947 */ /* 0x000fec0003800000 */
[----:B------:R-:W-:-:S13]  /*2270*/  ISETP.GE.U32.AND P2, PT, R48, 0x1000001, PT ;  /* 0x010000013000780c */ /* 0x000fda0003f46070 */
[----:B------:R-:W-:Y:S05]  /*2280*/  @!P2 BRA `(.L_x_61) ;  /* 0x000000000038a947 */ /* 0x000fea0003800000 */
[----:B------:R-:W-:Y:S01]  /*2290*/  VIADD R51, R33, 0xc0200000 ;  /* 0xc020000021337836 */ /* 0x000fe20000000000 */
[----:B------:R-:W-:Y:S01]  /*22a0*/  MOV R50, R32 ;  /* 0x0000002000327202 */ /* 0x000fe20000000f00 */
[----:B------:R-:W-:Y:S02]  /*22b0*/  IMAD.MOV.U32 R34, RZ, RZ, R46 ;  /* 0x000000ffff227224 */ /* 0x000fe400078e002e */
[----:B------:R-:W0:Y:S04]  /*22c0*/  MUFU.RCP64H R35, R51 ;  /* 0x0000003300237308 */ /* 0x000e280000001800 */
[----:B0-----:R-:W-:-:S08]  /*22d0*/  DFMA R52, -R50, R34, 1 ;  /* 0x3ff000003234742b */ /* 0x001fd00000000122 */
[----:B------:R-:W-:-:S08]  /*22e0*/  DFMA R52, R52, R52, R52 ;  /* 0x000000343434722b */ /* 0x000fd00000000034 */
[----:B------:R-:W-:-:S08]  /*22f0*/  DFMA R52, R34, R52, R34 ;  /* 0x000000342234722b */ /* 0x000fd00000000022 */
[----:B------:R-:W-:-:S08]  /*2300*/  DFMA R34, -R50, R52, 1 ;  /* 0x3ff000003222742b */ /* 0x000fd00000000134 */
[----:B------:R-:W-:-:S08]  /*2310*/  DFMA R34, R52, R34, R52 ;  /* 0x000000223422722b */ /* 0x000fd00000000034 */
[----:B------:R-:W-:-:S08]  /*2320*/  DMUL R34, R34, 2.2250738585072013831e-308 ;  /* 0x0010000022227828 */ /* 0x000fd00000000000 */
[----:B------:R-:W-:-:S08]  /*2330*/  DFMA R32, -R32, R34, 1 ;  /* 0x3ff000002020742b */ /* 0x000fd00000000122 */
[----:B------:R-:W-:-:S08]  /*2340*/  DFMA R32, R32, R32, R32 ;  /* 0x000000202020722b */ /* 0x000fd00000000020 */
[----:B------:R-:W-:Y:S01]  /*2350*/  DFMA R34, R34, R32, R34 ;  /* 0x000000202222722b */ /* 0x000fe20000000022 */
[----:B------:R-:W-:Y:S10]  /*2360*/  BRA `(.L_x_60) ;  /* 0x0000000000307947 */ /* 0x000ff40003800000 */
.L_x_61:
[----:B------:R-:W-:Y:S01]  /*2370*/  DMUL R50, R32, 8.11296384146066816958e+31 ;  /* 0x4690000020327828 */ /* 0x000fe20000000000 */
[----:B------:R-:W-:-:S05]  /*2380*/  IMAD.MOV.U32 R32, RZ, RZ, R46 ;  /* 0x000000ffff207224 */ /* 0x000fca00078e002e */
[----:B------:R-:W0:Y:S02]  /*2390*/  MUFU.RCP64H R33, R51 ;  /* 0x0000003300217308 */ /* 0x000e240000001800 */
[----:B0-----:R-:W-:-:S08]  /*23a0*/  DFMA R34, -R50, R32, 1 ;  /* 0x3ff000003222742b */ /* 0x001fd00000000120 */
[----:B------:R-:W-:-:S08]  /*23b0*/  DFMA R34, R34, R34, R34 ;  /* 0x000000222222722b */ /* 0x000fd00000000022 */
[----:B------:R-:W-:-:S08]  /*23c0*/  DFMA R34, R32, R34, R32 ;  /* 0x000000222022722b */ /* 0x000fd00000000020 */
[----:B------:R-:W-:-:S08]  /*23d0*/  DFMA R32, -R50, R34, 1 ;  /* 0x3ff000003220742b */ /* 0x000fd00000000122 */
[----:B------:R-:W-:-:S08]  /*23e0*/  DFMA R32, R34, R32, R34 ;  /* 0x000000202220722b */ /* 0x000fd00000000022 */
[----:B------:R-:W-:Y:S01]  /*23f0*/  DMUL R34, R32, 8.11296384146066816958e+31 ;  /* 0x4690000020227828 */ /* 0x000fe20000000000 */
[----:B------:R-:W-:Y:S10]  /*2400*/  BRA `(.L_x_60) ;  /* 0x0000000000087947 */ /* 0x000ff40003800000 */
.L_x_59:
[----:B------:R-:W-:Y:S01]  /*2410*/  LOP3.LUT R35, R33, 0x80000, RZ, 0xfc, !PT ;  /* 0x0008000021237812 */ /* 0x000fe200078efcff */
[----:B------:R-:W-:-:S07]  /*2420*/  IMAD.MOV.U32 R34, RZ, RZ, R32 ;  /* 0x000000ffff227224 */ /* 0x000fce00078e0020 */
.L_x_60:
[----:B------:R-:W-:Y:S05]  /*2430*/  BSYNC.RECONVERGENT B0 ;  /* 0x0000000000007941 */ /* 0x000fea0003800200 */
.L_x_58:
[----:B------:R-:W-:Y:S02]  /*2440*/  IMAD.MOV.U32 R32, RZ, RZ, R0 ;  /* 0x000000ffff207224 */ /* 0x000fe400078e0000 */
[----:B------:R-:W-:-:S04]  /*2450*/  IMAD.MOV.U32 R33, RZ, RZ, 0x0 ;  /* 0x00000000ff217424 */ /* 0x000fc800078e00ff */
[----:B------:R-:W-:Y:S05]  /*2460*/  RET.REL.NODEC R32 `(_Z23gauge_field_grad_kernelP7LatticePd) ;  /* 0xffffffd820e47950 */ /* 0x000fea0003c3ffff */
.L_x_62:
[----:B------:R-:W-:-:S00]  /*2470*/  BRA `(.L_x_62) ;  /* 0xfffffffc00fc7947 */ /* 0x000fc0000383ffff */
[----:B------:R-:W-:-:S00]  /*2480*/  NOP ;  /* 0x0000000000007918 */ /* 0x000fc00000000000 */
[----:B------:R-:W-:-:S00]  /*2490*/  NOP ;  /* 0x0000000000007918 */ /* 0x000fc00000000000 */
[----:B------:R-:W-:-:S00]  /*24a0*/  NOP ;  /* 0x0000000000007918 */ /* 0x000fc00000000000 */
[----:B------:R-:W-:-:S00]  /*24b0*/  NOP ;  /* 0x0000000000007918 */ /* 0x000fc00000000000 */
[----:B------:R-:W-:-:S00]  /*24c0*/  NOP ;  /* 0x0000000000007918 */ /* 0x000fc00000000000 */
[----:B------:R-:W-:-:S00]  /*24d0*/  NOP ;  /* 0x0000000000007918 */ /* 0x000fc00000000000 */
[----:B------:R-:W-:-:S00]  /*24e0*/  NOP ;  /* 0x0000000000007918 */ /* 0x000fc00000000000 */
[----:B------:R-:W-:-:S00]  /*24f0*/  NOP ;  /* 0x0000000000007918 */ /* 0x000fc00000000000 */
.L_x_63:


//--------------------- .nv.shared.reserved.0     --------------------------
	.section	.nv.shared.reserved.0,"aw",@nobits
	.weak		__nv_reservedSMEM_offset_0_alias
	.size		__nv_reservedSMEM_offset_0_alias, 0, 64
	.other		__nv_reservedSMEM_offset_0_alias,@"STO_CUDA_RESERVED_SHARED STV_DEFAULT"
__nv_reservedSMEM_offset_0_alias:
	.zero		0
	.zero		64


//--------------------- .nv.constant0._Z23gauge_field_grad_kernelP7LatticePd --------------------------
	.section	.nv.constant0._Z23gauge_field_grad_kernelP7LatticePd,"a",@progbits
	.sectionflags	@""
	.align	4
.nv.constant0._Z23gauge_field_grad_kernelP7LatticePd:
	.zero		912


//--------------------- SYMBOLS --------------------------

	.type		.nv.reservedSmem.offset0,@object
	.size		.nv.reservedSmem.offset0,0x4
